def attn_fwd(
    Q,
    K,
    V,
    Out,
    Lse,
    sm_scale,
    stride_qz,
    stride_qh,
    stride_qm,
    stride_qk,
    stride_kz,
    stride_kh,
    stride_kn,
    stride_kk,
    stride_vz,
    stride_vh,
    stride_vn,
    stride_vk,
    stride_oz,
    stride_oh,
    stride_om,
    stride_ok,
    seqlen_q,
    seqlen_k,
    BLOCK_M: tl.constexpr,
    BLOCK_N: tl.constexpr,
    HEAD_DIM: tl.constexpr,
    CAUSAL: tl.constexpr,
):
    start_m = tl.program_id(0)
    off_hz = tl.program_id(1)
    q_off = off_hz * stride_qh
    k_off = off_hz * stride_kh
    v_off = off_hz * stride_vh
    offs_m = start_m * BLOCK_M + tl.arange(0, BLOCK_M)
    offs_d = tl.arange(0, HEAD_DIM)
    offs_n = tl.arange(0, BLOCK_N)
    q_ptrs = Q + q_off + offs_m[:, None] * stride_qm + offs_d[None, :] * stride_qk
    k_ptrs = K + k_off + offs_d[:, None] * stride_kk + offs_n[None, :] * stride_kn
    v_ptrs = V + v_off + offs_n[:, None] * stride_vn + offs_d[None, :] * stride_vk
    m_i = tl.full([BLOCK_M], float("-inf"), dtype=tl.float32)
    l_i = tl.zeros([BLOCK_M], dtype=tl.float32) + 1.0
    acc = tl.zeros([BLOCK_M, HEAD_DIM], dtype=tl.float32)
    q = tl.load(q_ptrs)
    acc, l_i, m_i = _attn_fwd_inner(
        acc,
        l_i,
        m_i,
        q,
        k_ptrs,
        v_ptrs,
        sm_scale,
        stride_kn,
        stride_vn,
        start_m,
        seqlen_k,
        BLOCK_M,
        BLOCK_N,
        HEAD_DIM,
        CAUSAL,
    )
    acc = acc / l_i[:, None]
    lse = m_i + tl.math.log2(l_i) / 1.4426950408889634
    o_ptrs = (
        Out
        + off_hz * stride_oh
        + offs_m[:, None] * stride_om
        + offs_d[None, :] * stride_ok
    )
    tl.store(o_ptrs, acc.to(Out.dtype.element_ty))
    tl.store(Lse + off_hz * seqlen_q + offs_m, lse)

# config = {"BLOCK_M": 128, "BLOCK_N": 32, "HEAD_DIM": 32, "arch": "sm_100", "causal": true, "dtype": "fp8e4m3", "num_stages": 2, "num_warps": 8}
# arch = sm_100


// ===== COMPILED SASS (sm_100a) =====

	.target	sm_100a

	.elftype	@"ET_EXEC"


//--------------------- .note.nv.tkinfo           --------------------------
	.section	.note.nv.tkinfo,"",@"SHT_NOTE"
	.sectionflags	@"SHF_NOTE_NV_TKINFO"
	.tkinfo
        /*0018*/ 	.word	0x00000081
        /*0030*/ 	.string	""
        /*0030*/ 	.string	"ptxas-blackwell"
        /*0030*/ 	.string	"Cuda compilation tools, release 12.9, V12.9.86"
        /*0030*/ 	.string	"Build cuda_12.9.r12.9/compiler.36037853_0"
        /*0030*/ 	.string	"-v  -suppress-debug-info  -lineinfo  -arch sm_100a "



//--------------------- .note.nv.cuver            --------------------------
	.section	.note.nv.cuver,"",@"SHT_NOTE"
	.sectionflags	@"SHF_NOTE_NV_CUVER"
        /*0018*/ 	.short	0x0001
        /*001a*/ 	.short	0x0064
        /*001c*/ 	.short	0x0001
        /*001e*/ 	.short	0x0000
        /*0020*/ 	.short	0x0001
        /*0022*/ 	.short	0x0000


//--------------------- .nv.info                  --------------------------
	.section	.nv.info,"",@"SHT_CUDA_INFO"
	.align	4


	//----- nvinfo : EIATTR_REGCOUNT
	.align		4
        /*0000*/ 	.byte	0x04, 0x2f
        /*0002*/ 	.short	(.L_5 - .L_4)
	.align		4
.L_4:
        /*0004*/ 	.word	index@(attn_fwd)
        /*0008*/ 	.word	0x0000003f


	//----- nvinfo : EIATTR_FRAME_SIZE
	.align		4
.L_5:
        /*000c*/ 	.byte	0x04, 0x11
        /*000e*/ 	.short	(.L_7 - .L_6)
	.align		4
.L_6:
        /*0010*/ 	.word	index@($__internal_2_$__cuda_sm10x_tcgen05_guardrail_trap_unallocated_columns_being_dealloced)
        /*0014*/ 	.word	0x00000000


	//----- nvinfo : EIATTR_FRAME_SIZE
	.align		4
.L_7:
        /*0018*/ 	.byte	0x04, 0x11
        /*001a*/ 	.short	(.L_9 - .L_8)
	.align		4
.L_8:
        /*001c*/ 	.word	index@($__internal_1_$__cuda_sm10x_tcgen05_guardrail_trap_phase_invalid_during_alloc)
        /*0020*/ 	.word	0x00000000


	//----- nvinfo : EIATTR_FRAME_SIZE
	.align		4
.L_9:
        /*0024*/ 	.byte	0x04, 0x11
        /*0026*/ 	.short	(.L_11 - .L_10)
	.align		4
.L_10:
        /*0028*/ 	.word	index@($__internal_0_$__cuda_sm10x_tcgen05_guardrail_trap_col_being_dealloced_not_returned_by_alloc)
        /*002c*/ 	.word	0x00000000


	//----- nvinfo : EIATTR_FRAME_SIZE
	.align		4
.L_11:
        /*0030*/ 	.byte	0x04, 0x11
        /*0032*/ 	.short	(.L_13 - .L_12)
	.align		4
.L_12:
        /*0034*/ 	.word	index@(attn_fwd)
        /*0038*/ 	.word	0x00000000


	//----- nvinfo : EIATTR_MIN_STACK_SIZE
	.align		4
.L_13:
        /*003c*/ 	.byte	0x04, 0x12
        /*003e*/ 	.short	(.L_15 - .L_14)
	.align		4
.L_14:
        /*0040*/ 	.word	index@(attn_fwd)
        /*0044*/ 	.word	0x00000000
.L_15:


//--------------------- .nv.info.attn_fwd         --------------------------
	.section	.nv.info.attn_fwd,"",@"SHT_CUDA_INFO"
	.sectionflags	@""
	.align	4


	//----- nvinfo : EIATTR_CUDA_API_VERSION
	.align		4
        /*0000*/ 	.byte	0x04, 0x37
        /*0002*/ 	.short	(.L_17 - .L_16)
.L_16:
        /*0004*/ 	.word	0x00000081


	//----- nvinfo : EIATTR_KPARAM_INFO
	.align		4
.L_17:
        /*0008*/ 	.byte	0x04, 0x17
        /*000a*/ 	.short	(.L_19 - .L_18)
.L_18:
        /*000c*/ 	.word	0x00000000
        /*0010*/ 	.short	0x0019
        /*0012*/ 	.short	0x0080
        /*0014*/ 	.byte	0x00, 0xf4, 0x21, 0x00


	//----- nvinfo : EIATTR_KPARAM_INFO
	.align		4
.L_19:
        /*0018*/ 	.byte	0x04, 0x17
        /*001a*/ 	.short	(.L_21 - .L_20)
.L_20:
        /*001c*/ 	.word	0x00000000
        /*0020*/ 	.short	0x0018
        /*0022*/ 	.short	0x0078
        /*0024*/ 	.byte	0x00, 0xf4, 0x21, 0x00


	//----- nvinfo : EIATTR_KPARAM_INFO
	.align		4
.L_21:
        /*0028*/ 	.byte	0x04, 0x17
        /*002a*/ 	.short	(.L_23 - .L_22)
.L_22:
        /*002c*/ 	.word	0x00000000
        /*0030*/ 	.short	0x0017
        /*0032*/ 	.short	0x0070
        /*0034*/ 	.byte	0x00, 0xf0, 0x11, 0x00


	//----- nvinfo : EIATTR_KPARAM_INFO
	.align		4
.L_23:
        /*0038*/ 	.byte	0x04, 0x17
        /*003a*/ 	.short	(.L_25 - .L_24)
.L_24:
        /*003c*/ 	.word	0x00000000
        /*0040*/ 	.short	0x0016
        /*0042*/ 	.short	0x006c
        /*0044*/ 	.byte	0x00, 0xf0, 0x11, 0x00


	//----- nvinfo : EIATTR_KPARAM_INFO
	.align		4
.L_25:
        /*0048*/ 	.byte	0x04, 0x17
        /*004a*/ 	.short	(.L_27 - .L_26)
.L_26:
        /*004c*/ 	.word	0x00000000
        /*0050*/ 	.short	0x0015
        /*0052*/ 	.short	0x0068
        /*0054*/ 	.byte	0x00, 0xf0, 0x11, 0x00


	//----- nvinfo : EIATTR_KPARAM_INFO
	.align		4
.L_27:
        /*0058*/ 	.byte	0x04, 0x17
        /*005a*/ 	.short	(.L_29 - .L_28)
.L_28:
        /*005c*/ 	.word	0x00000000
        /*0060*/ 	.short	0x0014
        /*0062*/ 	.short	0x0064
        /*0064*/ 	.byte	0x00, 0xf0, 0x11, 0x00


	//----- nvinfo : EIATTR_KPARAM_INFO
	.align		4
.L_29:
        /*0068*/ 	.byte	0x04, 0x17
        /*006a*/ 	.short	(.L_31 - .L_30)
.L_30:
        /*006c*/ 	.word	0x00000000
        /*0070*/ 	.short	0x0013
        /*0072*/ 	.short	0x0060
        /*0074*/ 	.byte	0x00, 0xf0, 0x11, 0x00


	//----- nvinfo : EIATTR_KPARAM_INFO
	.align		4
.L_31:
        /*0078*/ 	.byte	0x04, 0x17
        /*007a*/ 	.short	(.L_33 - .L_32)
.L_32:
        /*007c*/ 	.word	0x00000000
        /*0080*/ 	.short	0x0012
        /*0082*/ 	.short	0x005c
        /*0084*/ 	.byte	0x00, 0xf0, 0x11, 0x00


	//----- nvinfo : EIATTR_KPARAM_INFO
	.align		4
.L_33:
        /*0088*/ 	.byte	0x04, 0x17
        /*008a*/ 	.short	(.L_35 - .L_34)
.L_34:
        /*008c*/ 	.word	0x00000000
        /*0090*/ 	.short	0x0011
        /*0092*/ 	.short	0x0058
        /*0094*/ 	.byte	0x00, 0xf0, 0x11, 0x00


	//----- nvinfo : EIATTR_KPARAM_INFO
	.align		4
.L_35:
        /*0098*/ 	.byte	0x04, 0x17
        /*009a*/ 	.short	(.L_37 - .L_36)
.L_36:
        /*009c*/ 	.word	0x00000000
        /*00a0*/ 	.short	0x0010
        /*00a2*/ 	.short	0x0054
        /*00a4*/ 	.byte	0x00, 0xf0, 0x11, 0x00


	//----- nvinfo : EIATTR_KPARAM_INFO
	.align		4
.L_37:
        /*00a8*/ 	.byte	0x04, 0x17
        /*00aa*/ 	.short	(.L_39 - .L_38)
.L_38:
        /*00ac*/ 	.word	0x00000000
        /*00b0*/ 	.short	0x000f
        /*00b2*/ 	.short	0x0050
        /*00b4*/ 	.byte	0x00, 0xf0, 0x11, 0x00


	//----- nvinfo : EIATTR_KPARAM_INFO
	.align		4
.L_39:
        /*00b8*/ 	.byte	0x04, 0x17
        /*00ba*/ 	.short	(.L_41 - .L_40)
.L_40:
        /*00bc*/ 	.word	0x00000000
        /*00c0*/ 	.short	0x000e
        /*00c2*/ 	.short	0x004c
        /*00c4*/ 	.byte	0x00, 0xf0, 0x11, 0x00


	//----- nvinfo : EIATTR_KPARAM_INFO
	.align		4
.L_41:
        /*00c8*/ 	.byte	0x04, 0x17
        /*00ca*/ 	.short	(.L_43 - .L_42)
.L_42:
        /*00cc*/ 	.word	0x00000000
        /*00d0*/ 	.short	0x000d
        /*00d2*/ 	.short	0x0048
        /*00d4*/ 	.byte	0x00, 0xf0, 0x11, 0x00


	//----- nvinfo : EIATTR_KPARAM_INFO
	.align		4
.L_43:
        /*00d8*/ 	.byte	0x04, 0x17
        /*00da*/ 	.short	(.L_45 - .L_44)
.L_44:
        /*00dc*/ 	.word	0x00000000
        /*00e0*/ 	.short	0x000c
        /*00e2*/ 	.short	0x0044
        /*00e4*/ 	.byte	0x00, 0xf0, 0x11, 0x00


	//----- nvinfo : EIATTR_KPARAM_INFO
	.align		4
.L_45:
        /*00e8*/ 	.byte	0x04, 0x17
        /*00ea*/ 	.short	(.L_47 - .L_46)
.L_46:
        /*00ec*/ 	.word	0x00000000
        /*00f0*/ 	.short	0x000b
        /*00f2*/ 	.short	0x0040
        /*00f4*/ 	.byte	0x00, 0xf0, 0x11, 0x00


	//----- nvinfo : EIATTR_KPARAM_INFO
	.align		4
.L_47:
        /*00f8*/ 	.byte	0x04, 0x17
        /*00fa*/ 	.short	(.L_49 - .L_48)
.L_48:
        /*00fc*/ 	.word	0x00000000
        /*0100*/ 	.short	0x000a
        /*0102*/ 	.short	0x003c
        /*0104*/ 	.byte	0x00, 0xf0, 0x11, 0x00


	//----- nvinfo : EIATTR_KPARAM_INFO
	.align		4
.L_49:
        /*0108*/ 	.byte	0x04, 0x17
        /*010a*/ 	.short	(.L_51 - .L_50)
.L_50:
        /*010c*/ 	.word	0x00000000
        /*0110*/ 	.short	0x0009
        /*0112*/ 	.short	0x0038
        /*0114*/ 	.byte	0x00, 0xf0, 0x11, 0x00


	//----- nvinfo : EIATTR_KPARAM_INFO
	.align		4
.L_51:
        /*0118*/ 	.byte	0x04, 0x17
        /*011a*/ 	.short	(.L_53 - .L_52)
.L_52:
        /*011c*/ 	.word	0x00000000
        /*0120*/ 	.short	0x0008
        /*0122*/ 	.short	0x0034
        /*0124*/ 	.byte	0x00, 0xf0, 0x11, 0x00


	//----- nvinfo : EIATTR_KPARAM_INFO
	.align		4
.L_53:
        /*0128*/ 	.byte	0x04, 0x17
        /*012a*/ 	.short	(.L_55 - .L_54)
.L_54:
        /*012c*/ 	.word	0x00000000
        /*0130*/ 	.short	0x0007
        /*0132*/ 	.short	0x0030
        /*0134*/ 	.byte	0x00, 0xf0, 0x11, 0x00


	//----- nvinfo : EIATTR_KPARAM_INFO
	.align		4
.L_55:
        /*0138*/ 	.byte	0x04, 0x17
        /*013a*/ 	.short	(.L_57 - .L_56)
.L_56:
        /*013c*/ 	.word	0x00000000
        /*0140*/ 	.short	0x0006
        /*0142*/ 	.short	0x002c
        /*0144*/ 	.byte	0x00, 0xf0, 0x11, 0x00


	//----- nvinfo : EIATTR_KPARAM_INFO
	.align		4
.L_57:
        /*0148*/ 	.byte	0x04, 0x17
        /*014a*/ 	.short	(.L_59 - .L_58)
.L_58:
        /*014c*/ 	.word	0x00000000
        /*0150*/ 	.short	0x0005
        /*0152*/ 	.short	0x0028
        /*0154*/ 	.byte	0x00, 0xf0, 0x11, 0x00


	//----- nvinfo : EIATTR_KPARAM_INFO
	.align		4
.L_59:
        /*0158*/ 	.byte	0x04, 0x17
        /*015a*/ 	.short	(.L_61 - .L_60)
.L_60:
        /*015c*/ 	.word	0x00000000
        /*0160*/ 	.short	0x0004
        /*0162*/ 	.short	0x0020
        /*0164*/ 	.byte	0x00, 0xf4, 0x21, 0x00


	//----- nvinfo : EIATTR_KPARAM_INFO
	.align		4
.L_61:
        /*0168*/ 	.byte	0x04, 0x17
        /*016a*/ 	.short	(.L_63 - .L_62)
.L_62:
        /*016c*/ 	.word	0x00000000
        /*0170*/ 	.short	0x0003
        /*0172*/ 	.short	0x0018
        /*0174*/ 	.byte	0x00, 0xf4, 0x21, 0x00


	//----- nvinfo : EIATTR_KPARAM_INFO
	.align		4
.L_63:
        /*0178*/ 	.byte	0x04, 0x17
        /*017a*/ 	.short	(.L_65 - .L_64)
.L_64:
        /*017c*/ 	.word	0x00000000
        /*0180*/ 	.short	0x0002
        /*0182*/ 	.short	0x0010
        /*0184*/ 	.byte	0x00, 0xf4, 0x21, 0x00


	//----- nvinfo : EIATTR_KPARAM_INFO
	.align		4
.L_65:
        /*0188*/ 	.byte	0x04, 0x17
        /*018a*/ 	.short	(.L_67 - .L_66)
.L_66:
        /*018c*/ 	.word	0x00000000
        /*0190*/ 	.short	0x0001
        /*0192*/ 	.short	0x0008
        /*0194*/ 	.byte	0x00, 0xf4, 0x21, 0x00


	//----- nvinfo : EIATTR_KPARAM_INFO
	.align		4
.L_67:
        /*0198*/ 	.byte	0x04, 0x17
        /*019a*/ 	.short	(.L_69 - .L_68)
.L_68:
        /*019c*/ 	.word	0x00000000
        /*01a0*/ 	.short	0x0000
        /*01a2*/ 	.short	0x0000
        /*01a4*/ 	.byte	0x00, 0xf4, 0x21, 0x00


	//----- nvinfo : EIATTR_AT_ENTRY_FRAGMENTS
	.align		4
.L_69:
        /*01a8*/ 	.byte	0x04, 0x4f
        /*01aa*/ 	.short	(.L_71 - .L_70)


	//   ....[0]....
.L_70:
        /*01ac*/ 	.word	0x00000004


	//----- nvinfo : EIATTR_RESERVED_SMEM_USED
	.align		4
.L_71:
        /*01b0*/ 	.byte	0x01, 0x41
	.zero		2


	//----- nvinfo : EIATTR_SPARSE_MMA_MASK
	.align		4
        /*01b4*/ 	.byte	0x03, 0x50
        /*01b6*/ 	.short	0x0000


	//----- nvinfo : EIATTR_TCGEN05_1CTA_USED
	.align		4
        /*01b8*/ 	.byte	0x01, 0x51
	.zero		2


	//----- nvinfo : EIATTR_MAXREG_COUNT
	.align		4
        /*01bc*/ 	.byte	0x03, 0x1b
        /*01be*/ 	.short	0x00ff


	//----- nvinfo : EIATTR_NUM_BARRIERS
	.align		4
        /*01c0*/ 	.byte	0x02, 0x4c
        /*01c2*/ 	.byte	0x01
	.zero		1


	//----- nvinfo : EIATTR_INT_WARP_WIDE_INSTR_OFFSETS
	.align		4
        /*01c4*/ 	.byte	0x04, 0x31
        /*01c6*/ 	.short	(.L_73 - .L_72)


	//   ....[0]....
.L_72:
        /*01c8*/ 	.word	0x00000ad0


	//   ....[1]....
        /*01cc*/ 	.word	0x00000af0


	//   ....[2]....
        /*01d0*/ 	.word	0x00000e50


	//   ....[3]....
        /*01d4*/ 	.word	0x00000ef0


	//   ....[4]....
        /*01d8*/ 	.word	0x00002430


	//   ....[5]....
        /*01dc*/ 	.word	0x000048a0


	//   ....[6]....
        /*01e0*/ 	.word	0x000048f0


	//----- nvinfo : EIATTR_COOP_GROUP_MASK_REGIDS
	.align		4
.L_73:
        /*01e4*/ 	.byte	0x04, 0x29
        /*01e6*/ 	.short	(.L_75 - .L_74)


	//   ....[0]....
.L_74:
        /*01e8*/ 	.word	0xffffffff


	//   ....[1]....
        /*01ec*/ 	.word	0xffffffff


	//   ....[2]....
        /*01f0*/ 	.word	0xffffffff


	//   ....[3]....
        /*01f4*/ 	.word	0xffffffff


	//   ....[4]....
        /*01f8*/ 	.word	0xffffffff


	//   ....[5]....
        /*01fc*/ 	.word	0xffffffff


	//   ....[6]....
        /*0200*/ 	.word	0xffffffff


	//   ....[7]....
        /*0204*/ 	.word	0xffffffff


	//----- nvinfo : EIATTR_COOP_GROUP_INSTR_OFFSETS
	.align		4
.L_75:
        /*0208*/ 	.byte	0x04, 0x28
        /*020a*/ 	.short	(.L_77 - .L_76)


	//   ....[0]....
.L_76:
        /*020c*/ 	.word	0x00000060


	//   ....[1]....
        /*0210*/ 	.word	0x00000320


	//   ....[2]....
        /*0214*/ 	.word	0x00001680


	//   ....[3]....
        /*0218*/ 	.word	0x00001db0


	//   ....[4]....
        /*021c*/ 	.word	0x00002cc0


	//   ....[5]....
        /*0220*/ 	.word	0x00003190


	//   ....[6]....
        /*0224*/ 	.word	0x00004730


	//   ....[7]....
        /*0228*/ 	.word	0x000049a0


	//----- nvinfo : EIATTR_VRC_CTA_INIT_COUNT
	.align		4
.L_77:
        /*022c*/ 	.byte	0x02, 0x4a
        /*022e*/ 	.byte	0x80
	.zero		1


	//----- nvinfo : EIATTR_MBARRIER_INSTR_OFFSETS
	.align		4
        /*0230*/ 	.byte	0x04, 0x39
        /*0232*/ 	.short	(.L_79 - .L_78)


	//   ....[0]....
.L_78:
        /*0234*/ 	.word	0x00000d90
        /*0238*/ 	.word	0x000000ff
        /*023c*/ 	.word	0x00002c00
        /*0240*/ 	.short	0x0100
        /*0242*/ 	.byte	0x0a
	.zero		1


	//   ....[1]....
        /*0244*/ 	.word	0x00000ee0
        /*0248*/ 	.word	0x000000ff
        /*024c*/ 	.word	0x00002c08
        /*0250*/ 	.short	0x0100
        /*0252*/ 	.byte	0x0a
	.zero		1


	//   ....[2]....
        /*0254*/ 	.word	0x00000f70
        /*0258*/ 	.word	0x000000ff
        /*025c*/ 	.word	0x00002400
        /*0260*/ 	.short	0x0100
        /*0262*/ 	.byte	0x0a
	.zero		1


	//   ....[3]....
        /*0264*/ 	.word	0x000010a0
        /*0268*/ 	.word	0x000000ff
        /*026c*/ 	.word	0x00002400
        /*0270*/ 	.short	0x010a
        /*0272*/ 	.byte	0x0a
	.zero		1


	//   ....[4]....
        /*0274*/ 	.word	0x00001350
        /*0278*/ 	.word	0x000000ff
        /*027c*/ 	.word	0x00002400
        /*0280*/ 	.short	0x0108
        /*0282*/ 	.byte	0x0a
	.zero		1


	//   ....[5]....
        /*0284*/ 	.word	0x000024b0
        /*0288*/ 	.word	0x000000ff
        /*028c*/ 	.word	0x00002c10
        /*0290*/ 	.short	0x0100
        /*0292*/ 	.byte	0x0a
	.zero		1


	//   ....[6]....
        /*0294*/ 	.word	0x000025a0
        /*0298*/ 	.word	0x000000ff
        /*029c*/ 	.word	0x00002c10
        /*02a0*/ 	.short	0x010a
        /*02a2*/ 	.byte	0x0a
	.zero		1


	//   ....[7]....
        /*02a4*/ 	.word	0x00002cd0
        /*02a8*/ 	.word	0x000000ff
        /*02ac*/ 	.word	0x00002c10
        /*02b0*/ 	.short	0x0108
        /*02b2*/ 	.byte	0x0a
	.zero		1


	//   ....[8]....
        /*02b4*/ 	.word	0x00003060
        /*02b8*/ 	.word	0x000000ff
        /*02bc*/ 	.word	0x00000000
        /*02c0*/ 	.short	0x010a
        /*02c2*/ 	.byte	0x1c
	.zero		1


	//   ....[9]....
        /*02c4*/ 	.word	0x000036a0
        /*02c8*/ 	.word	0x000000ff
        /*02cc*/ 	.word	0x00000000
        /*02d0*/ 	.short	0x010a
        /*02d2*/ 	.byte	0x1c
	.zero		1


	//   ....[10]....
        /*02d4*/ 	.word	0x000037c0
        /*02d8*/ 	.word	0x000000ff
        /*02dc*/ 	.word	0x00002c00
        /*02e0*/ 	.short	0x0108
        /*02e2*/ 	.byte	0x0a
	.zero		1


	//   ....[11]....
        /*02e4*/ 	.word	0x000037f0
        /*02e8*/ 	.word	0x000000ff
        /*02ec*/ 	.word	0x00002c08
        /*02f0*/ 	.short	0x0108
        /*02f2*/ 	.byte	0x0a
	.zero		1


	//   ....[12]....
        /*02f4*/ 	.word	0x000049c0
        /*02f8*/ 	.word	0x000000ff
        /*02fc*/ 	.word	0x00002400
        /*0300*/ 	.short	0x010a
        /*0302*/ 	.byte	0x0a
	.zero		1


	//   ....[13]....
        /*0304*/ 	.word	0x000049f0
        /*0308*/ 	.word	0x000000ff
        /*030c*/ 	.word	0x00002c10
        /*0310*/ 	.short	0x010a
        /*0312*/ 	.byte	0x0a
	.zero		1


	//   ....[14]....
        /*0314*/ 	.word	0x00004a20
        /*0318*/ 	.word	0x000000ff
        /*031c*/ 	.word	0x00000000
        /*0320*/ 	.short	0x010a
        /*0322*/ 	.byte	0x1c
	.zero		1


	//   ....[15]....
        /*0324*/ 	.word	0x00004a50
        /*0328*/ 	.word	0x000000ff
        /*032c*/ 	.word	0x00000000
        /*0330*/ 	.short	0x010a
        /*0332*/ 	.byte	0x1c
	.zero		1


	//----- nvinfo : EIATTR_NUM_MBARRIERS
	.align		4
.L_79:
        /*0334*/ 	.byte	0x03, 0x38
        /*0336*/ 	.short	0xffff


	//----- nvinfo : EIATTR_EXIT_INSTR_OFFSETS
	.align		4
        /*0338*/ 	.byte	0x04, 0x1c
        /*033a*/ 	.short	(.L_81 - .L_80)


	//   ....[0]....
.L_80:
        /*033c*/ 	.word	0x000049b0


	//----- nvinfo : EIATTR_REQNTID
	.align		4
.L_81:
        /*0340*/ 	.byte	0x04, 0x10
        /*0342*/ 	.short	(.L_83 - .L_82)
.L_82:
        /*0344*/ 	.word	0x00000100
        /*0348*/ 	.word	0x00000001
        /*034c*/ 	.word	0x00000001


	//----- nvinfo : EIATTR_CRS_STACK_SIZE
	.align		4
.L_83:
        /*0350*/ 	.byte	0x04, 0x1e
        /*0352*/ 	.short	(.L_85 - .L_84)
.L_84:
        /*0354*/ 	.word	0x00000000


	//----- nvinfo : EIATTR_CBANK_PARAM_SIZE
	.align		4
.L_85:
        /*0358*/ 	.byte	0x03, 0x19
        /*035a*/ 	.short	0x0088


	//----- nvinfo : EIATTR_PARAM_CBANK
	.align		4
        /*035c*/ 	.byte	0x04, 0x0a
        /*035e*/ 	.short	(.L_87 - .L_86)
	.align		4
.L_86:
        /*0360*/ 	.word	index@(.nv.constant0.attn_fwd)
        /*0364*/ 	.short	0x0380
        /*0366*/ 	.short	0x0088


	//----- nvinfo : EIATTR_SW_WAR
	.align		4
.L_87:
        /*0368*/ 	.byte	0x04, 0x36
        /*036a*/ 	.short	(.L_89 - .L_88)
.L_88:
        /*036c*/ 	.word	0x00000008
.L_89:


//--------------------- .nv.compat                --------------------------
	.section	.nv.compat,"",@"SHT_CUDA_COMPAT_INFO"
	.align	4
        /*0000*/ 	.byte	0x02, 0x02, 0x02, 0x00, 0x02, 0x05, 0x05, 0x00, 0x02, 0x03, 0x00, 0x00, 0x02, 0x06, 0x01, 0x00


//--------------------- .nv.callgraph             --------------------------
	.section	.nv.callgraph,"",@"SHT_CUDA_CALLGRAPH"
	.align	4
	.sectionentsize	8
	.align		4
        /*0000*/ 	.word	0x00000000
	.align		4
        /*0004*/ 	.word	0xffffffff
	.align		4
        /*0008*/ 	.word	0x00000000
	.align		4
        /*000c*/ 	.word	0xfffffffe
	.align		4
        /*0010*/ 	.word	0x00000000
	.align		4
        /*0014*/ 	.word	0xfffffffd
	.align		4
        /*0018*/ 	.word	0x00000000
	.align		4
        /*001c*/ 	.word	0xfffffffc


//--------------------- .nv.constant4             --------------------------
	.section	.nv.constant4,"a",@progbits
	.align	8
	.align		8
.nv.constant4:
        /*0000*/ 	.dword	_$_str


//--------------------- .text.attn_fwd            --------------------------
	.section	.text.attn_fwd,"ax",@progbits
	.align	128
        .global         attn_fwd
        .type           attn_fwd,@function
        .size           attn_fwd,(.L_x_30 - attn_fwd)
        .other          attn_fwd,@"STO_CUDA_ENTRY STV_DEFAULT"
attn_fwd:
.text.attn_fwd:
[----:B------:R-:W0:Y:S01]  /*0000*/  LDC R1, c[0x0][0x37c] ;  /* 0x0000df00ff017b82 */ /* 0x000e220000000800 */
[----:B------:R-:W1:Y:S02]  /*0010*/  S2R R0, SR_TID.X ;  /* 0x0000000000007919 */ /* 0x000e640000002100 */
[----:B-1----:R-:W-:-:S13]  /*0020*/  ISETP.GE.U32.AND P0, PT, R0, 0x20, PT ;  /* 0x000000200000780c */ /* 0x002fda0003f06070 */
[----:B------:R-:W-:Y:S02]  /*0030*/  VOTEU.ANY UP1, P0 ;  /* 0x0000000000ff7886 */ /* 0x000fe40000020100 */
[----:B0-----:R-:W-:Y:S05]  /*0040*/  BRA.U UP1, `(.L_x_0) ;  /* 0x0000000101b87547 */ /* 0x001fea000b800000 */
[----:B------:R-:W0:Y:S01]  /*0050*/  S2UR UR6, SR_CgaCtaId ;  /* 0x00000000000679c3 */ /* 0x000e220000008800 */
[----:B------:R-:W-:Y:S01]  /*0060*/  NOP ;  /* 0x0000000000007918 */ /* 0x000fe20000000000 */
[----:B------:R-:W-:Y:S02]  /*0070*/  UMOV UR4, 0x40 ;  /* 0x0000004000047882 */ /* 0x000fe40000000000 */
[----:B0-----:R-:W-:-:S09]  /*0080*/  ULEA UR4, UR6, UR4, 0x18 ;  /* 0x0000000406047291 */ /* 0x001fd2000f8ec0ff */
[----:B------:R-:W0:Y:S01]  /*0090*/  LDS.U8 R2, [UR4] ;  /* 0x00000004ff027984 */ /* 0x000e220008000000 */
[----:B------:R-:W-:Y:S02]  /*00a0*/  UMOV UR4, 0x400 ;  /* 0x0000040000047882 */ /* 0x000fe40000000000 */
[----:B------:R-:W-:Y:S01]  /*00b0*/  ULEA UR4, UR6, UR4, 0x18 ;  /* 0x0000000406047291 */ /* 0x000fe2000f8ec0ff */
[----:B0-----:R-:W-:-:S13]  /*00c0*/  ISETP.NE.AND P0, PT, R2, RZ, PT ;  /* 0x000000ff0200720c */ /* 0x001fda0003f05270 */
[----:B------:R-:W-:Y:S05]  /*00d0*/  @P0 BRA `(.L_x_1) ;  /* 0x00000000007c0947 */ /* 0x000fea0003800000 */
[----:B------:R-:W-:-:S13]  /*00e0*/  ELECT P0, URZ, PT ;  /* 0x0000000000ff782f */ /* 0x000fda0003800000 */
[----:B------:R-:W-:Y:S05]  /*00f0*/  @!P0 BRA `(.L_x_2) ;  /* 0x0000000000848947 */ /* 0x000fea0003800000 */
[----:B------:R-:W-:Y:S01]  /*0100*/  UMOV UR5, 0x2 ;  /* 0x0000000200057882 */ /* 0x000fe20000000000 */
[----:B------:R-:W-:Y:S02]  /*0110*/  IMAD.MOV.U32 R5, RZ, RZ, 0x1 ;  /* 0x00000001ff057424 */ /* 0x000fe400078e00ff */
[----:B------:R-:W-:Y:S02]  /*0120*/  IMAD.MOV.U32 R3, RZ, RZ, 0x3 ;  /* 0x00000003ff037424 */ /* 0x000fe400078e00ff */
[----:B------:R-:W-:Y:S04]  /*0130*/  DEPBAR.LE SB0, 0x36 ;  /* 0x00008d800000791a */ /* 0x000fe80000000000 */
[----:B------:R-:W0:Y:S02]  /*0140*/  UTCATOMSWS.FIND_AND_SET.ALIGN UP0, UR5, UR5 ;  /* 0x00000005000575e3 */ /* 0x000e240008000800 */
[----:B0-----:R-:W-:-:S04]  /*0150*/  PLOP3.LUT P0, PT, PT, PT, UP0, 0x80, 0x8 ;  /* 0x000000000008781c */ /* 0x001fc80003f0f008 */
[----:B------:R-:W-:-:S04]  /*0160*/  SEL R2, RZ, 0xffffffff, !P0 ;  /* 0xffffffffff027807 */ /* 0x000fc80004000000 */
[----:B------:R-:W-:Y:S01]  /*0170*/  ISETP.NE.AND P0, PT, R2, RZ, PT ;  /* 0x000000ff0200720c */ /* 0x000fe20003f05270 */
[----:B------:R-:W-:-:S12]  /*0180*/  IMAD.U32 R2, RZ, RZ, UR5 ;  /* 0x00000005ff027e24 */ /* 0x000fd8000f8e00ff */
[----:B------:R-:W-:Y:S05]  /*0190*/  @P0 BRA `(.L_x_3) ;  /* 0x0000000000240947 */ /* 0x000fea0003800000 */
.L_x_4:
[----:B------:R-:W-:Y:S05]  /*01a0*/  NANOSLEEP 0x64 ;  /* 0x000000640000795d */ /* 0x000fea0003800000 */
[----:B------:R-:W-:-:S05]  /*01b0*/  UMOV UR5, 0x2 ;  /* 0x0000000200057882 */ /* 0x000fca0000000000 */
[----:B------:R-:W-:Y:S04]  /*01c0*/  DEPBAR.LE SB0, 0x36 ;  /* 0x00008d800000791a */ /* 0x000fe80000000000 */
[----:B------:R-:W0:Y:S02]  /*01d0*/  UTCATOMSWS.FIND_AND_SET.ALIGN UP0, UR5, UR5 ;  /* 0x00000005000575e3 */ /* 0x000e240008000800 */
[----:B0-----:R-:W-:-:S04]  /*01e0*/  PLOP3.LUT P0, PT, PT, PT, UP0, 0x80, 0x8 ;  /* 0x000000000008781c */ /* 0x001fc80003f0f008 */
[----:B------:R-:W-:-:S04]  /*01f0*/  SEL R2, RZ, 0xffffffff, !P0 ;  /* 0xffffffffff027807 */ /* 0x000fc80004000000 */
[----:B------:R-:W-:Y:S01]  /*0200*/  ISETP.NE.AND P0, PT, R2, RZ, PT ;  /* 0x000000ff0200720c */ /* 0x000fe20003f05270 */
[----:B------:R-:W-:-:S12]  /*0210*/  IMAD.U32 R2, RZ, RZ, UR5 ;  /* 0x00000005ff027e24 */ /* 0x000fd8000f8e00ff */
[----:B------:R-:W-:Y:S05]  /*0220*/  @!P0 BRA `(.L_x_4) ;  /* 0xfffffffc00dc8947 */ /* 0x000fea000383ffff */
.L_x_3:
[C---:B------:R-:W-:Y:S01]  /*0230*/  VIADD R4, R2.reuse, 0x10 ;  /* 0x0000001002047836 */ /* 0x040fe20000000000 */
[----:B------:R-:W-:Y:S01]  /*0240*/  UMOV UR5, 0x50 ;  /* 0x0000005000057882 */ /* 0x000fe20000000000 */
[----:B------:R-:W-:Y:S01]  /*0250*/  SHF.L.U32 R3, R3, R2, RZ ;  /* 0x0000000203037219 */ /* 0x000fe200000006ff */
[----:B------:R-:W-:Y:S01]  /*0260*/  ULEA UR5, UR6, UR5, 0x18 ;  /* 0x0000000506057291 */ /* 0x000fe2000f8ec0ff */
[----:B------:R-:W-:Y:S01]  /*0270*/  IMAD.SHL.U32 R2, R2, 0x20, RZ ;  /* 0x0000002002027824 */ /* 0x000fe200078e00ff */
[----:B------:R-:W-:-:S04]  /*0280*/  SHF.L.U32 R4, R5, R4, RZ ;  /* 0x0000000405047219 */ /* 0x000fc800000006ff */
[----:B------:R-:W-:-:S05]  /*0290*/  LOP3.LUT R3, R4, R3, RZ, 0xfc, !PT ;  /* 0x0000000304037212 */ /* 0x000fca00078efcff */
[----:B------:R0:W-:Y:S04]  /*02a0*/  ATOMS.OR RZ, [UR5], R3 ;  /* 0x00000003ffff798c */ /* 0x0001e8000b000005 */
[----:B------:R0:W-:Y:S01]  /*02b0*/  STS [UR4], R2 ;  /* 0x00000002ff007988 */ /* 0x0001e20008000804 */
[----:B------:R-:W-:Y:S05]  /*02c0*/  BRA `(.L_x_2) ;  /* 0x0000000000107947 */ /* 0x000fea0003800000 */
.L_x_1:
[----:B------:R-:W-:Y:S01]  /*02d0*/  IMAD.MOV.U32 R3, RZ, RZ, -0x1 ;  /* 0xffffffffff037424 */ /* 0x000fe200078e00ff */
[----:B------:R-:W-:-:S04]  /*02e0*/  MOV R2, 0x310 ;  /* 0x0000031000027802 */ /* 0x000fc80000000f00 */
[----:B------:R0:W-:Y:S03]  /*02f0*/  STS [UR4], R3 ;  /* 0x00000003ff007988 */ /* 0x0001e60008000804 */
[----:B0-----:R-:W-:Y:S05]  /*0300*/  CALL.REL.NOINC `($__internal_1_$__cuda_sm10x_tcgen05_guardrail_trap_phase_invalid_during_alloc) ;  /* 0x0000004400e87944 */ /* 0x001fea0003c00000 */
.L_x_2:
[----:B------:R-:W-:Y:S05]  /*0310*/  WARPSYNC.ALL ;  /* 0x0000000000007948 */ /* 0x000fea0003800000 */
[----:B------:R-:W-:Y:S01]  /*0320*/  NOP ;  /* 0x0000000000007918 */ /* 0x000fe20000000000 */
.L_x_0:
[----:B------:R-:W1:Y:S01]  /*0330*/  S2UR UR8, SR_CTAID.X ;  /* 0x00000000000879c3 */ /* 0x000e620000002500 */
[----:B------:R-:W2:Y:S01]  /*0340*/  LDCU.64 UR4, c[0x0][0x3b0] ;  /* 0x00007600ff0477ac */ /* 0x000ea20008000a00 */
[----:B------:R-:W-:Y:S01]  /*0350*/  SHF.R.U32.HI R4, RZ, 0x7, R0 ;  /* 0x00000007ff047819 */ /* 0x000fe20000011600 */
[----:B------:R-:W-:-:S03]  /*0360*/  UMOV UR10, 0x400 ;  /* 0x00000400000a7882 */ /* 0x000fc60000000000 */
[----:B------:R-:W-:Y:S01]  /*0370*/  SGXT.U32 R4, R4, 0x1 ;  /* 0x000000010404781a */ /* 0x000fe20000000000 */
[----:B------:R-:W3:Y:S01]  /*0380*/  LDCU.64 UR20, c[0x0][0x358] ;  /* 0x00006b00ff1477ac */ /* 0x000ee20008000a00 */
[----:B------:R-:W2:Y:S01]  /*0390*/  S2UR UR9, SR_CTAID.Y ;  /* 0x00000000000979c3 */ /* 0x000ea20000002600 */
[----:B------:R-:W4:Y:S07]  /*03a0*/  LDCU.64 UR6, c[0x0][0x3c0] ;  /* 0x00007800ff0677ac */ /* 0x000f2e0008000a00 */
[----:B------:R-:W0:Y:S08]  /*03b0*/  S2UR UR11, SR_CgaCtaId ;  /* 0x00000000000b79c3 */ /* 0x000e300000008800 */
[----:B------:R-:W3:Y:S01]  /*03c0*/  LDC.64 R8, c[0x0][0x380] ;  /* 0x0000e000ff087b82 */ /* 0x000ee20000000a00 */
[----:B-1----:R-:W-:-:S06]  /*03d0*/  USHF.L.U32 UR8, UR8, 0x7, URZ ;  /* 0x0000000708087899 */ /* 0x002fcc00080006ff */
[----:B0-----:R-:W-:Y:S01]  /*03e0*/  IMAD.U32 R3, RZ, RZ, UR8 ;  /* 0x00000008ff037e24 */ /* 0x001fe2000f8e00ff */
[----:B------:R-:W0:Y:S01]  /*03f0*/  LDC R7, c[0x0][0x3b8] ;  /* 0x0000ee00ff077b82 */ /* 0x000e220000000800 */
[----:B--2---:R-:W-:-:S03]  /*0400*/  UIMAD UR4, UR9, UR4, URZ ;  /* 0x00000004090472a4 */ /* 0x004fc6000f8e02ff */
[----:B------:R-:W-:Y:S01]  /*0410*/  LOP3.LUT R2, R3, 0x7f, R0, 0xf8, !PT ;  /* 0x0000007f03027812 */ /* 0x000fe200078ef800 */
[----:B------:R-:W-:-:S03]  /*0420*/  ULEA UR10, UR11, UR10, 0x18 ;  /* 0x0000000a0b0a7291 */ /* 0x000fc6000f8ec0ff */
[----:B------:R-:W-:Y:S01]  /*0430*/  BAR.SYNC.DEFER_BLOCKING 0x0 ;  /* 0x0000000000007b1d */ /* 0x000fe20000010000 */
[----:B------:R-:W-:Y:S01]  /*0440*/  IMAD R3, R2, UR5, RZ ;  /* 0x0000000502037c24 */ /* 0x000fe2000f8e02ff */
[----:B------:R-:W-:-:S04]  /*0450*/  USHF.R.S32.HI UR5, URZ, 0x1f, UR4 ;  /* 0x0000001fff057899 */ /* 0x000fc80008011404 */
[----:B------:R-:W-:Y:S02]  /*0460*/  SHF.R.S32.HI R6, RZ, 0x1f, R3 ;  /* 0x0000001fff067819 */ /* 0x000fe40000011403 */
[----:B---3--:R-:W-:-:S04]  /*0470*/  IADD3 R5, P0, P1, R3, UR4, R8 ;  /* 0x0000000403057c10 */ /* 0x008fc8000f91e008 */
[----:B------:R-:W-:Y:S01]  /*0480*/  IADD3.X R3, PT, PT, R6, UR5, R9, P0, P1 ;  /* 0x0000000506037c10 */ /* 0x000fe200087e2409 */
[----:B------:R-:W1:Y:S01]  /*0490*/  LDCU UR5, c[0x0][0x3c8] ;  /* 0x00007900ff0577ac */ /* 0x000e620008000800 */
[----:B0-----:R-:W-:-:S04]  /*04a0*/  IMAD R4, R4, R7, RZ ;  /* 0x0000000704047224 */ /* 0x001fc800078e02ff */
[----:B------:R-:W-:Y:S01]  /*04b0*/  IMAD R6, R7, 0x2, R4 ;  /* 0x0000000207067824 */ /* 0x000fe200078e0204 */
[----:B------:R-:W-:-:S03]  /*04c0*/  IADD3 R10, P0, PT, R4, R5, RZ ;  /* 0x00000005040a7210 */ /* 0x000fc60007f1e0ff */
[C---:B------:R-:W-:Y:S01]  /*04d0*/  IMAD R8, R7.reuse, 0x2, R6 ;  /* 0x0000000207087824 */ /* 0x040fe200078e0206 */
[----:B------:R-:W0:Y:S01]  /*04e0*/  LDS R27, [UR10] ;  /* 0x0000000aff1b7984 */ /* 0x000e220008000800 */
[----:B------:R-:W-:Y:S01]  /*04f0*/  BAR.SYNC.DEFER_BLOCKING 0x0 ;  /* 0x0000000000007b1d */ /* 0x000fe20000010000 */
[----:B------:R-:W-:Y:S01]  /*0500*/  IADD3 R12, P1, PT, R6, R5, RZ ;  /* 0x00000005060c7210 */ /* 0x000fe20007f3e0ff */
[C---:B------:R-:W-:Y:S01]  /*0510*/  IMAD R18, R7.reuse, 0x2, R8 ;  /* 0x0000000207127824 */ /* 0x040fe200078e0208 */
[-C--:B------:R-:W-:Y:S02]  /*0520*/  LEA.HI.X.SX32 R11, R4, R3.reuse, 0x1, P0 ;  /* 0x00000003040b7211 */ /* 0x080fe400000f0eff */
[----:B------:R-:W-:Y:S01]  /*0530*/  LEA.HI.X.SX32 R13, R6, R3, 0x1, P1 ;  /* 0x00000003060d7211 */ /* 0x000fe200008f0eff */
[C---:B------:R-:W-:Y:S01]  /*0540*/  IMAD R20, R7.reuse, 0x2, R18 ;  /* 0x0000000207147824 */ /* 0x040fe200078e0212 */
[-C--:B------:R-:W-:Y:S02]  /*0550*/  IADD3 R14, P0, PT, R8, R5.reuse, RZ ;  /* 0x00000005080e7210 */ /* 0x080fe40007f1e0ff */
[----:B------:R-:W-:Y:S01]  /*0560*/  IADD3 R16, P1, PT, R18, R5, RZ ;  /* 0x0000000512107210 */ /* 0x000fe20007f3e0ff */
[----:B------:R-:W-:Y:S01]  /*0570*/  IMAD R22, R7, 0x2, R20 ;  /* 0x0000000207167824 */ /* 0x000fe200078e0214 */
[----:B------:R-:W-:-:S02]  /*0580*/  LEA.HI.X.SX32 R15, R8, R3, 0x1, P0 ;  /* 0x00000003080f7211 */ /* 0x000fc400000f0eff */
[----:B------:R-:W-:Y:S02]  /*0590*/  LEA.HI.X.SX32 R17, R18, R3, 0x1, P1 ;  /* 0x0000000312117211 */ /* 0x000fe400008f0eff */
[----:B------:R-:W-:Y:S01]  /*05a0*/  IADD3 R18, P0, PT, R20, R5, RZ ;  /* 0x0000000514127210 */ /* 0x000fe20007f1e0ff */
[----:B------:R-:W-:-:S03]  /*05b0*/  IMAD R24, R7, 0x2, R22 ;  /* 0x0000000207187824 */ /* 0x000fc600078e0216 */
[----:B------:R-:W-:Y:S01]  /*05c0*/  LEA.HI.X.SX32 R19, R20, R3, 0x1, P0 ;  /* 0x0000000314137211 */ /* 0x000fe200000f0eff */
[C---:B------:R-:W-:Y:S01]  /*05d0*/  IMAD R26, R7.reuse, 0x2, R24 ;  /* 0x00000002071a7824 */ /* 0x040fe200078e0218 */
[C---:B------:R-:W-:Y:S01]  /*05e0*/  IADD3 R20, P0, PT, R22.reuse, R5, RZ ;  /* 0x0000000516147210 */ /* 0x040fe20007f1e0ff */
[----:B------:R2:W5:Y:S03]  /*05f0*/  LDG.E.U8 R4, desc[UR20][R10.64] ;  /* 0x000000140a047981 */ /* 0x000566000c1e1100 */
[----:B------:R-:W-:Y:S01]  /*0600*/  LEA.HI.X.SX32 R21, R22, R3, 0x1, P0 ;  /* 0x0000000316157211 */ /* 0x000fe200000f0eff */
[----:B------:R-:W-:Y:S01]  /*0610*/  IMAD R28, R7, 0x2, R26 ;  /* 0x00000002071c7824 */ /* 0x000fe200078e021a */
[----:B------:R3:W5:Y:S04]  /*0620*/  LDG.E.U8 R8, desc[UR20][R14.64] ;  /* 0x000000140e087981 */ /* 0x000768000c1e1100 */
[----:B------:R0:W5:Y:S01]  /*0630*/  LDG.E.U8 R9, desc[UR20][R16.64] ;  /* 0x0000001410097981 */ /* 0x000162000c1e1100 */
[----:B--2---:R-:W-:-:S02]  /*0640*/  IADD3 R10, P0, PT, R24, R5, RZ ;  /* 0x00000005180a7210 */ /* 0x004fc40007f1e0ff */
[----:B------:R-:W-:Y:S01]  /*0650*/  IADD3 R22, P1, PT, R26, R5, RZ ;  /* 0x000000051a167210 */ /* 0x000fe20007f3e0ff */
[----:B------:R-:W5:Y:S01]  /*0660*/  LDG.E.U8 R6, desc[UR20][R12.64] ;  /* 0x000000140c067981 */ /* 0x000f62000c1e1100 */
[----:B------:R-:W-:Y:S01]  /*0670*/  LEA.HI.X.SX32 R11, R24, R3, 0x1, P0 ;  /* 0x00000003180b7211 */ /* 0x000fe200000f0eff */
[C---:B------:R-:W-:Y:S01]  /*0680*/  IMAD R24, R7.reuse, 0x2, R28 ;  /* 0x0000000207187824 */ /* 0x040fe200078e021c */
[----:B---3--:R-:W-:Y:S02]  /*0690*/  IADD3 R14, P0, PT, R28, R5, RZ ;  /* 0x000000051c0e7210 */ /* 0x008fe40007f1e0ff */
[-C--:B------:R-:W-:Y:S01]  /*06a0*/  LEA.HI.X.SX32 R23, R26, R3.reuse, 0x1, P1 ;  /* 0x000000031a177211 */ /* 0x080fe200008f0eff */
[----:B------:R-:W5:Y:S01]  /*06b0*/  LDG.E.U8 R29, desc[UR20][R10.64] ;  /* 0x000000140a1d7981 */ /* 0x000f62000c1e1100 */
[----:B------:R-:W-:Y:S01]  /*06c0*/  LEA.HI.X.SX32 R15, R28, R3, 0x1, P0 ;  /* 0x000000031c0f7211 */ /* 0x000fe200000f0eff */
[C---:B------:R-:W-:Y:S01]  /*06d0*/  IMAD R26, R7.reuse, 0x2, R24 ;  /* 0x00000002071a7824 */ /* 0x040fe200078e0218 */
[C---:B0-----:R-:W-:Y:S01]  /*06e0*/  IADD3 R16, P0, PT, R24.reuse, R5, RZ ;  /* 0x0000000518107210 */ /* 0x041fe20007f1e0ff */
[----:B------:R0:W5:Y:S03]  /*06f0*/  LDG.E.U8 R12, desc[UR20][R18.64] ;  /* 0x00000014120c7981 */ /* 0x000166000c1e1100 */
[----:B------:R-:W-:Y:S01]  /*0700*/  LEA.HI.X.SX32 R17, R24, R3, 0x1, P0 ;  /* 0x0000000318117211 */ /* 0x000fe200000f0eff */
[C---:B------:R-:W-:Y:S01]  /*0710*/  IMAD R24, R7.reuse, 0x2, R26 ;  /* 0x0000000207187824 */ /* 0x040fe200078e021a */
[----:B------:R2:W5:Y:S03]  /*0720*/  LDG.E.U8 R30, desc[UR20][R22.64] ;  /* 0x00000014161e7981 */ /* 0x000566000c1e1100 */
[----:B------:R-:W-:Y:S01]  /*0730*/  IMAD R28, R7, 0x2, R24 ;  /* 0x00000002071c7824 */ /* 0x000fe200078e0218 */
[----:B------:R3:W5:Y:S01]  /*0740*/  LDG.E.U8 R13, desc[UR20][R20.64] ;  /* 0x00000014140d7981 */ /* 0x000762000c1e1100 */
[----:B0-----:R-:W-:-:S02]  /*0750*/  IADD3 R18, P0, PT, R26, R5, RZ ;  /* 0x000000051a127210 */ /* 0x001fc40007f1e0ff */
[C---:B------:R-:W-:Y:S01]  /*0760*/  IMAD R10, R7.reuse, 0x2, R28 ;  /* 0x00000002070a7824 */ /* 0x040fe200078e021c */
[----:B------:R0:W5:Y:S01]  /*0770*/  LDG.E.U8 R32, desc[UR20][R14.64] ;  /* 0x000000140e207981 */ /* 0x000162000c1e1100 */
[----:B------:R-:W-:Y:S02]  /*0780*/  LEA.HI.X.SX32 R19, R26, R3, 0x1, P0 ;  /* 0x000000031a137211 */ /* 0x000fe400000f0eff */
[-C--:B--2---:R-:W-:Y:S01]  /*0790*/  IADD3 R22, P0, PT, R28, R5.reuse, RZ ;  /* 0x000000051c167210 */ /* 0x084fe20007f1e0ff */
[C---:B------:R-:W-:Y:S01]  /*07a0*/  IMAD R26, R7.reuse, 0x2, R10 ;  /* 0x00000002071a7824 */ /* 0x040fe200078e020a */
[----:B------:R2:W5:Y:S01]  /*07b0*/  LDG.E.U8 R31, desc[UR20][R16.64] ;  /* 0x00000014101f7981 */ /* 0x000562000c1e1100 */
[----:B---3--:R-:W-:Y:S02]  /*07c0*/  IADD3 R20, P1, PT, R24, R5, RZ ;  /* 0x0000000518147210 */ /* 0x008fe40007f3e0ff */
[----:B------:R-:W-:Y:S01]  /*07d0*/  LEA.HI.X.SX32 R23, R28, R3, 0x1, P0 ;  /* 0x000000031c177211 */ /* 0x000fe200000f0eff */
[----:B------:R-:W-:Y:S01]  /*07e0*/  IMAD R28, R7, 0x2, R26 ;  /* 0x00000002071c7824 */ /* 0x000fe200078e021a */
[----:B0-----:R-:W-:Y:S01]  /*07f0*/  IADD3 R14, P0, PT, R10, R5, RZ ;  /* 0x000000050a0e7210 */ /* 0x001fe20007f1e0ff */
[----:B------:R-:W5:Y:S01]  /*0800*/  LDG.E.U8 R18, desc[UR20][R18.64] ;  /* 0x0000001412127981 */ /* 0x000f62000c1e1100 */
[----:B------:R-:W-:-:S02]  /*0810*/  LEA.HI.X.SX32 R21, R24, R3, 0x1, P1 ;  /* 0x0000000318157211 */ /* 0x000fc400008f0eff */
[----:B------:R-:W-:Y:S01]  /*0820*/  LEA.HI.X.SX32 R15, R10, R3, 0x1, P0 ;  /* 0x000000030a0f7211 */ /* 0x000fe200000f0eff */
[----:B------:R-:W5:Y:S01]  /*0830*/  LDG.E.U8 R22, desc[UR20][R22.64] ;  /* 0x0000001416167981 */ /* 0x000f62000c1e1100 */
[-C--:B------:R-:W-:Y:S01]  /*0840*/  IADD3 R24, P1, PT, R26, R5.reuse, RZ ;  /* 0x000000051a187210 */ /* 0x080fe20007f3e0ff */
[----:B------:R-:W0:Y:S01]  /*0850*/  LDC.64 R10, c[0x0][0x388] ;  /* 0x0000e200ff0a7b82 */ /* 0x000e220000000a00 */
[----:B--2---:R-:W-:Y:S01]  /*0860*/  IADD3 R16, P0, PT, R28, R5, RZ ;  /* 0x000000051c107210 */ /* 0x004fe20007f1e0ff */
[----:B------:R-:W5:Y:S01]  /*0870*/  LDG.E.U8 R14, desc[UR20][R14.64] ;  /* 0x000000140e0e7981 */ /* 0x000f62000c1e1100 */
[-C--:B------:R-:W-:Y:S02]  /*0880*/  LEA.HI.X.SX32 R25, R26, R3.reuse, 0x1, P1 ;  /* 0x000000031a197211 */ /* 0x080fe400008f0eff */
[----:B------:R-:W-:Y:S01]  /*0890*/  LEA.HI.X.SX32 R17, R28, R3, 0x1, P0 ;  /* 0x000000031c117211 */ /* 0x000fe200000f0eff */
[----:B------:R2:W5:Y:S04]  /*08a0*/  LDG.E.U8 R7, desc[UR20][R20.64] ;  /* 0x0000001414077981 */ /* 0x000568000c1e1100 */
[----:B------:R3:W5:Y:S04]  /*08b0*/  LDG.E.U8 R24, desc[UR20][R24.64] ;  /* 0x0000001418187981 */ /* 0x000768000c1e1100 */
[----:B------:R3:W5:Y:S01]  /*08c0*/  LDG.E.U8 R16, desc[UR20][R16.64] ;  /* 0x0000001410107981 */ /* 0x000762000c1e1100 */
[----:B------:R-:W-:-:S02]  /*08d0*/  SHF.R.U32.HI R5, RZ, 0x5, R0 ;  /* 0x00000005ff057819 */ /* 0x000fc40000011600 */
[----:B------:R-:W-:Y:S02]  /*08e0*/  SHF.R.S32.HI R3, RZ, 0x7, R0 ;  /* 0x00000007ff037819 */ /* 0x000fe40000011400 */
[----:B------:R-:W-:Y:S02]  /*08f0*/  R2UR UR17, R5 ;  /* 0x00000000051172ca */ /* 0x000fe400000e0000 */
[----:B------:R-:W-:Y:S02]  /*0900*/  R2UR UR29, R27 ;  /* 0x000000001b1d72ca */ /* 0x000fe400000e0000 */
[----:B------:R-:W-:-:S04]  /*0910*/  SGXT R3, R3, 0x1 ;  /* 0x000000010303781a */ /* 0x000fc80000000200 */
[----:B------:R-:W-:-:S04]  /*0920*/  LOP3.LUT R3, R3, 0x90, RZ, 0xc0, !PT ;  /* 0x0000009003037812 */ /* 0x000fc800078ec0ff */
[----:B--2---:R-:W-:Y:S01]  /*0930*/  LOP3.LUT R21, R3, 0x7f, R0, 0x78, !PT ;  /* 0x0000007f03157812 */ /* 0x004fe200078e7800 */
[----:B-1-34-:R-:W-:Y:S06]  /*0940*/  BRA.U UP1, `(.L_x_5) ;  /* 0x0000000101187547 */ /* 0x01afec000b800000 */
[----:B------:R-:W-:Y:S01]  /*0950*/  ELECT P0, URZ, PT ;  /* 0x0000000000ff782f */ /* 0x000fe20003800000 */
[----:B------:R-:W-:Y:S01]  /*0960*/  IMAD.MOV.U32 R3, RZ, RZ, 0x1 ;  /* 0x00000001ff037424 */ /* 0x000fe200078e00ff */
[----:B------:R-:W-:Y:S01]  /*0970*/  UMOV UR4, 0x40 ;  /* 0x0000004000047882 */ /* 0x000fe20000000000 */
[----:B------:R-:W-:Y:S01]  /*0980*/  UVIRTCOUNT.DEALLOC.SMPOOL 0x80 ;  /* 0x000000800000784c */ /* 0x000fe20000000000 */
[----:B------:R-:W-:-:S09]  /*0990*/  ULEA UR4, UR11, UR4, 0x18 ;  /* 0x000000040b047291 */ /* 0x000fd2000f8ec0ff */
[----:B------:R1:W-:Y:S03]  /*09a0*/  @P0 STS.U8 [UR4], R3 ;  /* 0x00000003ff000988 */ /* 0x0003e60008000004 */
.L_x_5:
[----:B------:R-:W-:Y:S01]  /*09b0*/  LOP3.LUT R20, R0, 0x1f, RZ, 0xc0, !PT ;  /* 0x0000001f00147812 */ /* 0x000fe200078ec0ff */
[----:B------:R-:W-:Y:S01]  /*09c0*/  UIMAD UR6, UR9, UR6, URZ ;  /* 0x00000006090672a4 */ /* 0x000fe2000f8e02ff */
[C---:B------:R-:W-:Y:S01]  /*09d0*/  LOP3.LUT R5, R21.reuse, 0x20, RZ, 0x3c, !PT ;  /* 0x0000002015057812 */ /* 0x040fe200078e3cff */
[----:B-----5:R2:W-:Y:S01]  /*09e0*/  STS.U8 [R21+UR10], R4 ;  /* 0x0000000415007988 */ /* 0x0205e2000800000a */
[----:B------:R-:W-:Y:S01]  /*09f0*/  LOP3.LUT R15, R21, 0x40, RZ, 0x3c, !PT ;  /* 0x00000040150f7812 */ /* 0x000fe200078e3cff */
[----:B-1----:R-:W-:Y:S01]  /*0a00*/  IMAD R3, R20, UR5, RZ ;  /* 0x0000000514037c24 */ /* 0x002fe2000f8e02ff */
[----:B------:R-:W-:Y:S01]  /*0a10*/  USHF.R.S32.HI UR4, URZ, 0x1f, UR6 ;  /* 0x0000001fff047899 */ /* 0x000fe20008011406 */
[----:B------:R-:W-:Y:S01]  /*0a20*/  STS.U8 [R21+UR10+0x400], R12 ;  /* 0x0004000c15007988 */ /* 0x000fe2000800000a */
[----:B------:R-:W-:Y:S01]  /*0a30*/  USHF.L.U32 UR5, UR17, 0x2, URZ ;  /* 0x0000000211057899 */ /* 0x000fe200080006ff */
[----:B------:R-:W-:Y:S01]  /*0a40*/  LOP3.LUT P5, RZ, R0, 0xff, RZ, 0xc0, !PT ;  /* 0x000000ff00ff7812 */ /* 0x000fe200078ac0ff */
[----:B------:R-:W-:Y:S01]  /*0a50*/  UMOV UR12, 0x1 ;  /* 0x00000001000c7882 */ /* 0x000fe20000000000 */
[----:B------:R-:W-:Y:S01]  /*0a60*/  STS.U8 [R21+UR10+0x800], R32 ;  /* 0x0008002015007988 */ /* 0x000fe2000800000a */
[----:B0-----:R-:W-:Y:S01]  /*0a70*/  IADD3 R10, P0, P1, R3, UR6, R10 ;  /* 0x00000006030a7c10 */ /* 0x001fe2000f91e00a */
[----:B------:R-:W-:Y:S01]  /*0a80*/  ULOP3.LUT UR11, UR5, 0x10, URZ, 0xc0, !UPT ;  /* 0x00000010050b7892 */ /* 0x000fe2000f8ec0ff */
[----:B--2---:R-:W-:Y:S01]  /*0a90*/  LOP3.LUT R4, R21, 0x60, RZ, 0x3c, !PT ;  /* 0x0000006015047812 */ /* 0x004fe200078e3cff */
[----:B------:R-:W-:Y:S01]  /*0aa0*/  STS.U8 [R21+UR10+0xc00], R22 ;  /* 0x000c001615007988 */ /* 0x000fe2000800000a */
[----:B------:R-:W-:-:S03]  /*0ab0*/  UIADD3 UR31, UPT, UPT, UR8, 0x80, URZ ;  /* 0x00000080081f7890 */ /* 0x000fc6000fffe0ff */
[----:B------:R0:W-:Y:S03]  /*0ac0*/  STS.U8 [R5+UR10+0x100], R6 ;  /* 0x0001000605007988 */ /* 0x0001e6000800000a */
[----:B------:R-:W-:Y:S01]  /*0ad0*/  VOTEU.ALL UP2, P5 ;  /* 0x0000000000ff7886 */ /* 0x000fe20002840000 */
[----:B------:R-:W-:Y:S01]  /*0ae0*/  STS.U8 [R5+UR10+0x500], R13 ;  /* 0x0005000d05007988 */ /* 0x000fe2000800000a */
[----:B------:R-:W-:-:S03]  /*0af0*/  VOTEU.ALL UP0, P5 ;  /* 0x0000000000ff7886 */ /* 0x000fc60002800000 */
[----:B------:R-:W-:Y:S01]  /*0b00*/  STS.U8 [R5+UR10+0x900], R31 ;  /* 0x0009001f05007988 */ /* 0x000fe2000800000a */
[----:B0-----:R-:W-:-:S03]  /*0b10*/  SHF.R.S32.HI R6, RZ, 0x1f, R3 ;  /* 0x0000001fff067819 */ /* 0x001fc60000011403 */
[----:B------:R0:W-:Y:S01]  /*0b20*/  STS.U8 [R5+UR10+0xd00], R14 ;  /* 0x000d000e05007988 */ /* 0x0001e2000800000a */
[----:B------:R-:W-:Y:S01]  /*0b30*/  IADD3.X R11, PT, PT, R6, UR4, R11, P0, P1 ;  /* 0x00000004060b7c10 */ /* 0x000fe200087e240b */
[----:B------:R-:W-:Y:S02]  /*0b40*/  USHF.L.U32 UR4, UR17, 0x15, URZ ;  /* 0x0000001511047899 */ /* 0x000fe400080006ff */
[----:B------:R-:W-:Y:S01]  /*0b50*/  STS.U8 [R15+UR10+0x200], R8 ;  /* 0x000200080f007988 */ /* 0x000fe2000800000a */
[----:B------:R-:W-:Y:S01]  /*0b60*/  IMAD.U32 R6, RZ, RZ, UR7 ;  /* 0x00000007ff067e24 */ /* 0x000fe2000f8e00ff */
[----:B------:R-:W-:Y:S01]  /*0b70*/  ISETP.LT.AND P0, PT, RZ, UR31, PT ;  /* 0x0000001fff007c0c */ /* 0x000fe2000bf01270 */
[----:B------:R-:W-:Y:S01]  /*0b80*/  ULOP3.LUT UR6, UR4, 0x600000, URZ, 0xc0, !UPT ;  /* 0x0060000004067892 */ /* 0x000fe2000f8ec0ff */
[----:B------:R-:W-:Y:S01]  /*0b90*/  STS.U8 [R15+UR10+0x600], R29 ;  /* 0x0006001d0f007988 */ /* 0x000fe2000800000a */
[----:B------:R-:W-:-:S04]  /*0ba0*/  @!UP2 UIADD3 UR4, UPT, UPT, -UR12, 0x100000, URZ ;  /* 0x001000000c04a890 */ /* 0x000fc8000fffe1ff */
[----:B------:R-:W-:Y:S02]  /*0bb0*/  @!UP2 USHF.L.U32 UR5, UR4, 0xb, URZ ;  /* 0x0000000b0405a899 */ /* 0x000fe400080006ff */
[----:B------:R-:W-:Y:S02]  /*0bc0*/  @!UP2 USHF.L.U32 UR4, UR4, 0x1, URZ ;  /* 0x000000010404a899 */ /* 0x000fe400080006ff */
[----:B------:R-:W-:Y:S01]  /*0bd0*/  UIADD3 UR32, UPT, UPT, UR11, UR6, UR29 ;  /* 0x000000060b207290 */ /* 0x000fe2000fffe01d */
[----:B------:R-:W-:Y:S01]  /*0be0*/  STS.U8 [R15+UR10+0xa00], R18 ;  /* 0x000a00120f007988 */ /* 0x000fe2000800000a */
[----:B0-----:R-:W-:-:S03]  /*0bf0*/  SHF.R.U32.HI R5, RZ, 0x5, R0 ;  /* 0x00000005ff057819 */ /* 0x001fc60000011600 */
[----:B------:R0:W-:Y:S04]  /*0c00*/  STS.U8 [R15+UR10+0xe00], R24 ;  /* 0x000e00180f007988 */ /* 0x0001e8000800000a */
[----:B------:R-:W-:Y:S04]  /*0c10*/  STS.U8 [R4+UR10+0x300], R9 ;  /* 0x0003000904007988 */ /* 0x000fe8000800000a */
[----:B------:R-:W-:Y:S01]  /*0c20*/  STS.U8 [R4+UR10+0x700], R30 ;  /* 0x0007001e04007988 */ /* 0x000fe2000800000a */
[----:B0-----:R-:W-:Y:S01]  /*0c30*/  SGXT.U32 R24, R5, 0x3 ;  /* 0x000000030518781a */ /* 0x001fe20000000000 */
[----:B------:R-:W-:-:S02]  /*0c40*/  IMAD.U32 R5, RZ, RZ, UR7 ;  /* 0x00000007ff057e24 */ /* 0x000fc4000f8e00ff */
[----:B------:R-:W-:Y:S02]  /*0c50*/  STS.U8 [R4+UR10+0xb00], R7 ;  /* 0x000b000704007988 */ /* 0x000fe4000800000a */
[----:B------:R-:W-:Y:S02]  /*0c60*/  IMAD R3, R24, UR7, RZ ;  /* 0x0000000718037c24 */ /* 0x000fe4000f8e02ff */
[----:B------:R0:W-:Y:S01]  /*0c70*/  STS.U8 [R4+UR10+0xf00], R16 ;  /* 0x000f001004007988 */ /* 0x0001e2000800000a */
[----:B------:R-:W-:Y:S01]  /*0c80*/  STTM.x16 tmem[UR32], RZ ;  /* 0x000000ff000079ed */ /* 0x000fe20008240020 */
[----:B------:R-:W1:Y:S02]  /*0c90*/  FENCE.VIEW.ASYNC.T ;  /* 0x00000000000073c6 */ /* 0x000e640000000200 */
[----:B-1----:R-:W-:Y:S01]  /*0ca0*/  BAR.SYNC.DEFER_BLOCKING 0x0 ;  /* 0x0000000000007b1d */ /* 0x002fe20000010000 */
[----:B------:R-:W-:Y:S02]  /*0cb0*/  IADD3 R36, P1, PT, R3, R10, RZ ;  /* 0x0000000a03247210 */ /* 0x000fe40007f3e0ff */
[----:B0-----:R-:W-:Y:S01]  /*0cc0*/  P2R R4, PR, RZ, 0x20 ;  /* 0x00000020ff047803 */ /* 0x001fe20000000000 */
[----:B------:R-:W-:Y:S01]  /*0cd0*/  IMAD R4, R6, 0x8, R3 ;  /* 0x0000000806047824 */ /* 0x000fe200078e0203 */
[----:B------:R-:W-:-:S02]  /*0ce0*/  PRMT R8, RZ, 0x7610, R8 ;  /* 0x00007610ff087816 */ /* 0x000fc40000000008 */
[----:B------:R-:W-:Y:S01]  /*0cf0*/  LEA.HI.X.SX32 R37, R3, R11, 0x1, P1 ;  /* 0x0000000b03257211 */ /* 0x000fe200008f0eff */
[----:B------:R-:W-:Y:S01]  /*0d00*/  IMAD R5, R5, 0x8, R4 ;  /* 0x0000000805057824 */ /* 0x000fe200078e0204 */
[----:B------:R-:W-:-:S03]  /*0d10*/  IADD3 R34, P2, PT, R4, R10, RZ ;  /* 0x0000000a04227210 */ /* 0x000fc60007f5e0ff */
[----:B------:R-:W-:Y:S01]  /*0d20*/  IMAD R6, R6, 0x8, R5 ;  /* 0x0000000806067824 */ /* 0x000fe200078e0205 */
[-C--:B------:R-:W-:Y:S02]  /*0d30*/  IADD3 R32, P3, PT, R5, R10.reuse, RZ ;  /* 0x0000000a05207210 */ /* 0x080fe40007f7e0ff */
[-C--:B------:R-:W-:Y:S02]  /*0d40*/  LEA.HI.X.SX32 R35, R4, R11.reuse, 0x1, P2 ;  /* 0x0000000b04237211 */ /* 0x080fe400010f0eff */
[C---:B------:R-:W-:Y:S02]  /*0d50*/  IADD3 R26, P4, PT, R6.reuse, R10, RZ ;  /* 0x0000000a061a7210 */ /* 0x040fe40007f9e0ff */
[----:B------:R-:W-:Y:S02]  /*0d60*/  PRMT R4, RZ, 0x7610, R4 ;  /* 0x00007610ff047816 */ /* 0x000fe40000000004 */
[----:B------:R-:W-:Y:S01]  /*0d70*/  LEA.HI.X.SX32 R27, R6, R11, 0x1, P4 ;  /* 0x0000000b061b7211 */ /* 0x000fe200020f0eff */
[----:B------:R-:W0:Y:S02]  /*0d80*/  FENCE.VIEW.ASYNC.S ;  /* 0x00000000000073c6 */ /* 0x000e240000000000 */
[----:B0-----:R0:W1:Y:S02]  /*0d90*/  @!UP0 SYNCS.EXCH.64 URZ, [UR10+0x2c00], UR4 ;  /* 0x002c00040aff85b2 */ /* 0x0010640008000100 */
[----:B-1----:R-:W-:Y:S01]  /*0da0*/  BAR.SYNC.DEFER_BLOCKING 0x0 ;  /* 0x0000000000007b1d */ /* 0x002fe20000010000 */
[----:B------:R-:W-:-:S02]  /*0db0*/  PRMT R6, RZ, 0x7610, R6 ;  /* 0x00007610ff067816 */ /* 0x000fc40000000006 */
[----:B------:R-:W-:Y:S02]  /*0dc0*/  PRMT R10, RZ, 0x7610, R10 ;  /* 0x00007610ff0a7816 */ /* 0x000fe4000000000a */
[----:B------:R-:W-:Y:S01]  /*0dd0*/  LEA.HI.X.SX32 R33, R5, R11, 0x1, P3 ;  /* 0x0000000b05217211 */ /* 0x000fe200018f0eff */
[----:B------:R-:W2:Y:S04]  /*0de0*/  @P0 LDG.E.U8 R4, desc[UR20][R36.64] ;  /* 0x0000001424040981 */ /* 0x000ea8000c1e1100 */
[----:B------:R-:W3:Y:S04]  /*0df0*/  @P0 LDG.E.U8 R6, desc[UR20][R34.64] ;  /* 0x0000001422060981 */ /* 0x000ee8000c1e1100 */
[----:B------:R-:W4:Y:S04]  /*0e00*/  @P0 LDG.E.U8 R8, desc[UR20][R32.64] ;  /* 0x0000001420080981 */ /* 0x000f28000c1e1100 */
[----:B------:R-:W4:Y:S01]  /*0e10*/  @P0 LDG.E.U8 R10, desc[UR20][R26.64] ;  /* 0x000000141a0a0981 */ /* 0x000f22000c1e1100 */
[----:B------:R-:W-:-:S04]  /*0e20*/  @!UP2 UIADD3 UR14, UPT, UPT, -UR12, 0x100000, URZ ;  /* 0x001000000c0ea890 */ /* 0x000fc8000fffe1ff */
[----:B------:R-:W-:Y:S02]  /*0e30*/  @!UP2 USHF.L.U32 UR15, UR14, 0xb, URZ ;  /* 0x0000000b0e0fa899 */ /* 0x000fe400080006ff */
[----:B------:R-:W-:Y:S01]  /*0e40*/  @!UP2 USHF.L.U32 UR14, UR14, 0x1, URZ ;  /* 0x000000010e0ea899 */ /* 0x000fe200080006ff */
[----:B------:R-:W-:Y:S01]  /*0e50*/  VOTEU.ALL UP0, P5 ;  /* 0x0000000000ff7886 */ /* 0x000fe20002800000 */
[----:B0-----:R-:W-:-:S04]  /*0e60*/  @!UP2 UIADD3 UR4, UPT, UPT, -UR12, 0x100000, URZ ;  /* 0x001000000c04a890 */ /* 0x001fc8000fffe1ff */
[----:B------:R-:W-:Y:S02]  /*0e70*/  @!UP2 USHF.L.U32 UR5, UR4, 0xb, URZ ;  /* 0x0000000b0405a899 */ /* 0x000fe400080006ff */
[----:B------:R-:W-:Y:S02]  /*0e80*/  @!UP2 USHF.L.U32 UR4, UR4, 0x1, URZ ;  /* 0x000000010404a899 */ /* 0x000fe400080006ff */
[----:B------:R-:W-:Y:S01]  /*0e90*/  UIADD3 UR33, UPT, UPT, UR29, 0x20, URZ ;  /* 0x000000201d217890 */ /* 0x000fe2000fffe0ff */
[----:B------:R-:W-:Y:S01]  /*0ea0*/  ISETP.EQ.U32.AND P1, PT, RZ, UR17, P0 ;  /* 0x00000011ff007c0c */ /* 0x000fe20008722070 */
[----:B------:R-:W-:Y:S02]  /*0eb0*/  UIADD3 UR16, UPT, UPT, UR10, 0x2400, URZ ;  /* 0x000024000a107890 */ /* 0x000fe4000fffe0ff */
[----:B------:R-:W-:-:S04]  /*0ec0*/  UIADD3 UR6, UPT, UPT, UR6, UR33, URZ ;  /* 0x0000002106067290 */ /* 0x000fc8000fffe0ff */
[----:B------:R-:W-:Y:S01]  /*0ed0*/  ULEA UR11, UR11, UR6, 0x10 ;  /* 0x000000060b0b7291 */ /* 0x000fe2000f8e80ff */
[----:B------:R0:W1:Y:S01]  /*0ee0*/  @!UP0 SYNCS.EXCH.64 URZ, [UR10+0x2c08], UR14 ;  /* 0x002c080e0aff85b2 */ /* 0x0000620008000100 */
[----:B------:R-:W-:Y:S01]  /*0ef0*/  VOTEU.ALL UP0, P5 ;  /* 0x0000000000ff7886 */ /* 0x000fe20002800000 */
[----:B--2---:R0:W-:Y:S04]  /*0f00*/  STS.U8 [R21+UR10+0x2000], R4 ;  /* 0x0020000415007988 */ /* 0x0041e8000800000a */
[----:B---3--:R0:W-:Y:S04]  /*0f10*/  STS.U8 [R21+UR10+0x2100], R6 ;  /* 0x0021000615007988 */ /* 0x0081e8000800000a */
[----:B----4-:R0:W-:Y:S04]  /*0f20*/  STS.U8 [R21+UR10+0x2200], R8 ;  /* 0x0022000815007988 */ /* 0x0101e8000800000a */
[----:B------:R0:W-:Y:S01]  /*0f30*/  STS.U8 [R21+UR10+0x2300], R10 ;  /* 0x0023000a15007988 */ /* 0x0001e2000800000a */
[----:B-1----:R1:W-:Y:S06]  /*0f40*/  MEMBAR.ALL.CTA ;  /* 0x0000000000007992 */ /* 0x0023ec0000008000 */
[----:B-1----:R-:W-:Y:S04]  /*0f50*/  FENCE.VIEW.ASYNC.S ;  /* 0x00000000000073c6 */ /* 0x002fe80000000000 */
[----:B------:R-:W1:Y:S02]  /*0f60*/  FENCE.VIEW.ASYNC.S ;  /* 0x00000000000073c6 */ /* 0x000e640000000000 */
[----:B-1----:R0:W1:Y:S02]  /*0f70*/  @!UP0 SYNCS.EXCH.64 URZ, [UR10+0x2400], UR4 ;  /* 0x002400040aff85b2 */ /* 0x0020640008000100 */
[----:B-1----:R-:W-:Y:S06]  /*0f80*/  BAR.SYNC.DEFER_BLOCKING 0x0 ;  /* 0x0000000000007b1d */ /* 0x002fec0000010000 */
[----:B0-----:R-:W-:Y:S05]  /*0f90*/  @!P1 BRA `(.L_x_6) ;  /* 0x00000000003c9947 */ /* 0x001fea0003800000 */
[----:B------:R-:W-:Y:S02]  /*0fa0*/  UIADD3 UR4, UPT, UPT, UR10, 0x2000, URZ ;  /* 0x000020000a047890 */ /* 0x000fe4000fffe0ff */
[----:B------:R-:W-:Y:S02]  /*0fb0*/  USHF.R.U32.HI UR12, URZ, 0x4, UR10 ;  /* 0x00000004ff0c7899 */ /* 0x000fe4000801160a */
[----:B------:R-:W-:Y:S02]  /*0fc0*/  USHF.R.U32.HI UR4, URZ, 0x4, UR4 ;  /* 0x00000004ff047899 */ /* 0x000fe40008011604 */
[----:B------:R-:W-:Y:S02]  /*0fd0*/  USGXT.U32 UR12, UR12, 0xe ;  /* 0x0000000e0c0c789a */ /* 0x000fe40008000000 */
[----:B------:R-:W-:Y:S01]  /*0fe0*/  USGXT.U32 UR14, UR4, 0xe ;  /* 0x0000000e040e789a */ /* 0x000fe20008000000 */
[----:B------:R-:W-:Y:S02]  /*0ff0*/  UMOV UR5, URZ ;  /* 0x000000ff00057c82 */ /* 0x000fe40008000000 */
[----:B------:R-:W-:Y:S01]  /*1000*/  UMOV UR4, UR16 ;  /* 0x0000001000047c82 */ /* 0x000fe20008000000 */
[----:B------:R-:W-:Y:S01]  /*1010*/  UMOV UR18, 0x0 ;  /* 0x0000000000127882 */ /* 0x000fe20000000000 */
[----:B------:R-:W-:Y:S01]  /*1020*/  UMOV UR19, 0x8088010 ;  /* 0x0808801000137882 */ /* 0x000fe20000000000 */
[----:B------:R-:W-:Y:S01]  /*1030*/  UMOV UR13, 0x40004040 ;  /* 0x40004040000d7882 */ /* 0x000fe20000000000 */
[----:B------:R-:W-:Y:S01]  /*1040*/  UMOV UR15, 0xc0004010 ;  /* 0xc0004010000f7882 */ /* 0x000fe20000000000 */
[----:B------:R-:W-:Y:S01]  /*1050*/  UMOV UR4, UR4 ;  /* 0x0000000400047c82 */ /* 0x000fe20008000000 */
[----:B------:R0:W-:Y:S01]  /*1060*/  UTCQMMA gdesc[UR12], gdesc[UR14], tmem[UR33], tmem[UR18], idesc[UR19], !UPT ;  /* 0x00ff120e0c0075ea */ /* 0x0001e2000f800321 */
[----:B------:R0:W-:Y:S01]  /*1070*/  UTCBAR [UR4], URZ ;  /* 0x000000ff040073e9 */ /* 0x0001e200080000ff */
[----:B------:R-:W-:-:S02]  /*1080*/  NOP ;  /* 0x0000000000007918 */ /* 0x000fc40000000000 */
.L_x_6:
[----:B------:R-:W-:Y:S05]  /*1090*/  @!P0 BRA `(.L_x_7) ;  /* 0x0000000000088947 */ /* 0x000fea0003800000 */
[----:B------:R-:W1:Y:S02]  /*10a0*/  SYNCS.PHASECHK.TRANS64.TRYWAIT P2, [UR10+0x2400], RZ ;  /* 0x002400ffff0075a7 */ /* 0x000e64000804110a */
[----:B-1----:R-:W-:Y:S05]  /*10b0*/  @!P2 BRA `(.L_x_8) ;  /* 0x000000380040a947 */ /* 0x002fea0003800000 */
.L_x_7:
[----:B------:R-:W-:Y:S01]  /*10c0*/  BAR.SYNC.DEFER_BLOCKING 0x0 ;  /* 0x0000000000007b1d */ /* 0x000fe20000010000 */
[C---:B------:R-:W-:Y:S02]  /*10d0*/  LOP3.LUT R3, R0.reuse, 0x6f, RZ, 0xc0, !PT ;  /* 0x0000006f00037812 */ /* 0x040fe400078ec0ff */
[C---:B------:R-:W-:Y:S02]  /*10e0*/  LOP3.LUT R28, R0.reuse, 0x80, RZ, 0xc0, !PT ;  /* 0x00000080001c7812 */ /* 0x040fe400078ec0ff */
[----:B------:R-:W-:Y:S01]  /*10f0*/  LOP3.LUT R22, R0, 0x10, RZ, 0xc0, !PT ;  /* 0x0000001000167812 */ /* 0x000fe200078ec0ff */
[----:B0-----:R-:W0:Y:S01]  /*1100*/  LDCU UR4, c[0x0][0x3a8] ;  /* 0x00007500ff0477ac */ /* 0x001e220008000800 */
[----:B------:R-:W-:Y:S01]  /*1110*/  LEA.HI R3, R28, R3, RZ, 0x1d ;  /* 0x000000031c037211 */ /* 0x000fe200078fe8ff */
[----:B------:R-:W-:Y:S01]  /*1120*/  LDTM.16dp32bit_t0_t15.x16 R4, tmem[UR11] ;  /* 0x0000000b000479ee */ /* 0x000fe20008a00000 */
[----:B------:R-:W0:Y:S01]  /*1130*/  LDTM.16dp32bit_t16_t31.x16 R4, tmem[UR11+0x10] ;  /* 0x0000100b000479ee */ /* 0x000e220008a20000 */
[C---:B------:R-:W-:Y:S01]  /*1140*/  LOP3.LUT R38, R22.reuse, 0x7, RZ, 0xfc, !PT ;  /* 0x0000000716267812 */ /* 0x040fe200078efcff */
[----:B------:R-:W1:Y:S01]  /*1150*/  LDCU.64 UR22, c[0x0][0x3d0] ;  /* 0x00007a00ff1677ac */ /* 0x000e620008000a00 */
[C---:B------:R-:W-:Y:S01]  /*1160*/  LOP3.LUT R28, R22.reuse, 0x5, RZ, 0xfc, !PT ;  /* 0x00000005161c7812 */ /* 0x040fe200078efcff */
[----:B------:R-:W-:Y:S01]  /*1170*/  VIADD R23, R3, UR8 ;  /* 0x0000000803177c36 */ /* 0x000fe20008000000 */
[C---:B------:R-:W-:Y:S01]  /*1180*/  LOP3.LUT R40, R22.reuse, 0x8, RZ, 0xfc, !PT ;  /* 0x0000000816287812 */ /* 0x040fe200078efcff */
[----:B------:R-:W2:Y:S01]  /*1190*/  LDC R43, c[0x0][0x3d8] ;  /* 0x0000f600ff2b7b82 */ /* 0x000ea20000000800 */
[----:B------:R-:W-:-:S02]  /*11a0*/  LOP3.LUT R30, R22, 0x6, RZ, 0xfc, !PT ;  /* 0x00000006161e7812 */ /* 0x000fc400078efcff */
[C---:B------:R-:W-:Y:S02]  /*11b0*/  ISETP.GE.AND P2, PT, R23.reuse, R38, PT ;  /* 0x000000261700720c */ /* 0x040fe40003f46270 */
[C---:B------:R-:W-:Y:S02]  /*11c0*/  ISETP.GE.AND P4, PT, R23.reuse, R28, PT ;  /* 0x0000001c1700720c */ /* 0x040fe40003f86270 */
[C---:B------:R-:W-:Y:S02]  /*11d0*/  LOP3.LUT R28, R22.reuse, 0x9, RZ, 0xfc, !PT ;  /* 0x00000009161c7812 */ /* 0x040fe400078efcff */
[C---:B------:R-:W-:Y:S02]  /*11e0*/  ISETP.GE.AND P5, PT, R23.reuse, R40, PT ;  /* 0x000000281700720c */ /* 0x040fe40003fa6270 */
[----:B------:R-:W-:Y:S02]  /*11f0*/  ISETP.GE.AND P3, PT, R23, R30, PT ;  /* 0x0000001e1700720c */ /* 0x000fe40003f66270 */
[----:B------:R-:W-:-:S02]  /*1200*/  LOP3.LUT R30, R22, 0xa, RZ, 0xfc, !PT ;  /* 0x0000000a161e7812 */ /* 0x000fc400078efcff */
[----:B------:R-:W-:Y:S02]  /*1210*/  LOP3.LUT P6, RZ, R0, 0xff, RZ, 0xc0, !PT ;  /* 0x000000ff00ff7812 */ /* 0x000fe400078cc0ff */
[----:B------:R-:W-:Y:S01]  /*1220*/  SHF.R.U32.HI R41, RZ, 0x1, R0 ;  /* 0x00000001ff297819 */ /* 0x000fe20000011600 */
[----:B0-----:R-:W-:Y:S01]  /*1230*/  FMUL R3, R9, UR4 ;  /* 0x0000000409037c20 */ /* 0x001fe20008400000 */
[----:B------:R-:W-:Y:S01]  /*1240*/  FMUL R11, R11, UR4 ;  /* 0x000000040b0b7c20 */ /* 0x000fe20008400000 */
[----:B------:R-:W-:Y:S01]  /*1250*/  FMUL R9, R10, UR4 ;  /* 0x000000040a097c20 */ /* 0x000fe20008400000 */
[----:B------:R-:W-:Y:S01]  /*1260*/  LOP3.LUT R10, R22, 0xb, RZ, 0xfc, !PT ;  /* 0x0000000b160a7812 */ /* 0x000fe200078efcff */
[----:B------:R-:W-:Y:S01]  /*1270*/  FMUL R13, R13, UR4 ;  /* 0x000000040d0d7c20 */ /* 0x000fe20008400000 */
[----:B------:R-:W-:Y:S01]  /*1280*/  FSEL R3, R3, -INF , P4 ;  /* 0xff80000003037808 */ /* 0x000fe20002000000 */
[----:B------:R-:W-:Y:S01]  /*1290*/  FMUL R4, R4, UR4 ;  /* 0x0000000404047c20 */ /* 0x000fe20008400000 */
[----:B------:R-:W-:Y:S01]  /*12a0*/  FSEL R11, R11, -INF , P2 ;  /* 0xff8000000b0b7808 */ /* 0x000fe20001000000 */
[----:B------:R-:W-:Y:S01]  /*12b0*/  FMUL R5, R5, UR4 ;  /* 0x0000000405057c20 */ /* 0x000fe20008400000 */
[C---:B------:R-:W-:Y:S01]  /*12c0*/  ISETP.GE.AND P2, PT, R23.reuse, R10, PT ;  /* 0x0000000a1700720c */ /* 0x040fe20003f46270 */
[----:B------:R-:W-:Y:S01]  /*12d0*/  FMUL R10, R12, UR4 ;  /* 0x000000040c0a7c20 */ /* 0x000fe20008400000 */
[----:B------:R-:W-:Y:S01]  /*12e0*/  ISETP.GE.AND P4, PT, R23, R28, PT ;  /* 0x0000001c1700720c */ /* 0x000fe20003f86270 */
[----:B------:R-:W-:Y:S01]  /*12f0*/  FMUL R6, R6, UR4 ;  /* 0x0000000406067c20 */ /* 0x000fe20008400000 */
[----:B------:R-:W-:Y:S01]  /*1300*/  LOP3.LUT R28, R22, 0x2, RZ, 0xfc, !PT ;  /* 0x00000002161c7812 */ /* 0x000fe200078efcff */
[----:B------:R-:W-:Y:S01]  /*1310*/  FMUL R7, R7, UR4 ;  /* 0x0000000407077c20 */ /* 0x000fe20008400000 */
[----:B------:R-:W-:Y:S01]  /*1320*/  FSEL R10, R10, -INF , P5 ;  /* 0xff8000000a0a7808 */ /* 0x000fe20002800000 */
[----:B------:R-:W-:Y:S01]  /*1330*/  FMUL R8, R8, UR4 ;  /* 0x0000000408087c20 */ /* 0x000fe20008400000 */
[----:B------:R-:W-:Y:S01]  /*1340*/  FSEL R13, R13, -INF , P4 ;  /* 0xff8000000d0d7808 */ /* 0x000fe20002000000 */
[----:B------:R-:W0:Y:S01]  /*1350*/  @!P6 SYNCS.CCTL.IV [UR10+0x2400] ;  /* 0x00240000ff00e9b1 */ /* 0x000e22000800000a */
[CC--:B------:R-:W-:Y:S01]  /*1360*/  ISETP.GE.AND P5, PT, R23.reuse, R22.reuse, PT ;  /* 0x000000161700720c */ /* 0x0c0fe20003fa6270 */
[----:B--2---:R-:W-:Y:S01]  /*1370*/  IMAD R24, R24, R43, RZ ;  /* 0x0000002b18187224 */ /* 0x004fe200078e02ff */
[----:B------:R-:W-:Y:S01]  /*1380*/  ISETP.GT.AND P4, PT, R23, R22, PT ;  /* 0x000000161700720c */ /* 0x000fe20003f84270 */
[----:B------:R-:W-:Y:S01]  /*1390*/  NOP ;  /* 0x0000000000007918 */ /* 0x000fe20000000000 */
[----:B------:R-:W-:-:S02]  /*13a0*/  LOP3.LUT R12, R22, 0x3, RZ, 0xfc, !PT ;  /* 0x00000003160c7812 */ /* 0x000fc400078efcff */
[----:B------:R-:W-:Y:S02]  /*13b0*/  FSEL R25, R4, -INF , P5 ;  /* 0xff80000004197808 */ /* 0x000fe40002800000 */
[----:B------:R-:W-:Y:S02]  /*13c0*/  FSEL R31, R5, -INF , P4 ;  /* 0xff800000051f7808 */ /* 0x000fe40002000000 */
[C---:B------:R-:W-:Y:S02]  /*13d0*/  ISETP.GE.AND P5, PT, R23.reuse, R28, PT ;  /* 0x0000001c1700720c */ /* 0x040fe40003fa6270 */
[----:B------:R-:W-:Y:S02]  /*13e0*/  ISETP.GE.AND P4, PT, R23, R12, PT ;  /* 0x0000000c1700720c */ /* 0x000fe40003f86270 */
[----:B------:R-:W-:Y:S02]  /*13f0*/  LOP3.LUT R12, R22, 0x4, RZ, 0xfc, !PT ;  /* 0x00000004160c7812 */ /* 0x000fe400078efcff */
[----:B------:R-:W-:-:S02]  /*1400*/  FSEL R9, R9, -INF , P3 ;  /* 0xff80000009097808 */ /* 0x000fc40001800000 */
[C---:B------:R-:W-:Y:S02]  /*1410*/  ISETP.GE.AND P3, PT, R23.reuse, R30, PT ;  /* 0x0000001e1700720c */ /* 0x040fe40003f66270 */
[----:B------:R-:W-:Y:S01]  /*1420*/  FSEL R30, R6, -INF , P5 ;  /* 0xff800000061e7808 */ /* 0x000fe20002800000 */
[----:B------:R-:W-:Y:S01]  /*1430*/  FMUL R6, R14, UR4 ;  /* 0x000000040e067c20 */ /* 0x000fe20008400000 */
[----:B------:R-:W-:Y:S01]  /*1440*/  ISETP.GE.AND P5, PT, R23, R12, PT ;  /* 0x0000000c1700720c */ /* 0x000fe20003fa6270 */
[----:B------:R-:W-:Y:S01]  /*1450*/  FMUL R12, R16, UR4 ;  /* 0x00000004100c7c20 */ /* 0x000fe20008400000 */
[----:B------:R-:W-:Y:S01]  /*1460*/  FSEL R29, R7, -INF , P4 ;  /* 0xff800000071d7808 */ /* 0x000fe20002000000 */
[----:B------:R-:W-:Y:S01]  /*1470*/  FMUL R7, R15, UR4 ;  /* 0x000000040f077c20 */ /* 0x000fe20008400000 */
[----:B------:R-:W-:Y:S01]  /*1480*/  FSEL R44, R8, -INF , P5 ;  /* 0xff800000082c7808 */ /* 0x000fe20002800000 */
[----:B------:R-:W-:Y:S01]  /*1490*/  FMUL R14, R17, UR4 ;  /* 0x00000004110e7c20 */ /* 0x000fe20008400000 */
[----:B------:R-:W-:Y:S01]  /*14a0*/  FMNMX3 R5, R25, R31, R30, !PT ;  /* 0x0000001f19057276 */ /* 0x000fe2000780001e */
[----:B------:R-:W-:Y:S01]  /*14b0*/  FMUL R17, R18, UR4 ;  /* 0x0000000412117c20 */ /* 0x000fe20008400000 */
[----:B------:R-:W-:Y:S01]  /*14c0*/  LOP3.LUT R4, R22, 0xc, RZ, 0xfc, !PT ;  /* 0x0000000c16047812 */ /* 0x000fe200078efcff */
[----:B------:R-:W-:Y:S01]  /*14d0*/  FMUL R15, R19, UR4 ;  /* 0x00000004130f7c20 */ /* 0x000fe20008400000 */
[----:B------:R-:W-:Y:S01]  /*14e0*/  FMNMX3 R8, R5, R29, R44, !PT ;  /* 0x0000001d05087276 */ /* 0x000fe2000780002c */
[----:B-1----:R-:W-:Y:S01]  /*14f0*/  UIMAD UR4, UR9, UR22, URZ ;  /* 0x00000016090472a4 */ /* 0x002fe2000f8e02ff */
[----:B------:R-:W-:-:S02]  /*1500*/  ISETP.GE.AND P4, PT, R23, R4, PT ;  /* 0x000000041700720c */ /* 0x000fc40003f86270 */
[----:B------:R-:W-:Y:S01]  /*1510*/  LOP3.LUT R4, R22, 0xd, RZ, 0xfc, !PT ;  /* 0x0000000d16047812 */ /* 0x000fe200078efcff */
[----:B------:R-:W-:Y:S01]  /*1520*/  USHF.R.S32.HI UR5, URZ, 0x1f, UR4 ;  /* 0x0000001fff057899 */ /* 0x000fe20008011404 */
[----:B------:R-:W-:Y:S02]  /*1530*/  FMNMX3 R8, R8, R3, R9, !PT ;  /* 0x0000000308087276 */ /* 0x000fe40007800009 */
[----:B------:R-:W-:Y:S02]  /*1540*/  ISETP.GE.AND P5, PT, R23, R4, PT ;  /* 0x000000041700720c */ /* 0x000fe40003fa6270 */
[----:B------:R-:W-:Y:S02]  /*1550*/  LOP3.LUT R4, R22, 0xe, RZ, 0xfc, !PT ;  /* 0x0000000e16047812 */ /* 0x000fe400078efcff */
[----:B------:R-:W-:Y:S02]  /*1560*/  FSEL R6, R6, -INF , P3 ;  /* 0xff80000006067808 */ /* 0x000fe40001800000 */
[----:B------:R-:W-:-:S02]  /*1570*/  FMNMX3 R8, R8, R11, R10, !PT ;  /* 0x0000000b08087276 */ /* 0x000fc4000780000a */
[----:B------:R-:W-:Y:S02]  /*1580*/  ISETP.GE.AND P3, PT, R23, R4, PT ;  /* 0x000000041700720c */ /* 0x000fe40003f66270 */
[----:B------:R-:W-:Y:S02]  /*1590*/  LOP3.LUT R4, R22, 0xf, RZ, 0xfc, !PT ;  /* 0x0000000f16047812 */ /* 0x000fe400078efcff */
[----:B------:R-:W-:Y:S02]  /*15a0*/  FSEL R7, R7, -INF , P2 ;  /* 0xff80000007077808 */ /* 0x000fe40001000000 */
[----:B------:R-:W-:Y:S02]  /*15b0*/  FSEL R12, R12, -INF , P4 ;  /* 0xff8000000c0c7808 */ /* 0x000fe40002000000 */
[----:B------:R-:W-:Y:S02]  /*15c0*/  FMNMX3 R8, R8, R13, R6, !PT ;  /* 0x0000000d08087276 */ /* 0x000fe40007800006 */
[----:B------:R-:W-:-:S02]  /*15d0*/  ISETP.GE.AND P2, PT, R23, R4, PT ;  /* 0x000000041700720c */ /* 0x000fc40003f46270 */
[----:B------:R-:W-:Y:S01]  /*15e0*/  FSEL R14, R14, -INF , P5 ;  /* 0xff8000000e0e7808 */ /* 0x000fe20002800000 */
[----:B------:R-:W1:Y:S01]  /*15f0*/  LDC.64 R4, c[0x0][0x390] ;  /* 0x0000e400ff047b82 */ /* 0x000e620000000a00 */
[----:B------:R-:W-:Y:S02]  /*1600*/  FSEL R17, R17, -INF , P3 ;  /* 0xff80000011117808 */ /* 0x000fe40001800000 */
[----:B------:R-:W-:Y:S02]  /*1610*/  FMNMX3 R8, R8, R7, R12, !PT ;  /* 0x0000000708087276 */ /* 0x000fe4000780000c */
[----:B------:R-:W-:Y:S02]  /*1620*/  FSEL R15, R15, -INF , P2 ;  /* 0xff8000000f0f7808 */ /* 0x000fe40001000000 */
[----:B------:R-:W-:Y:S02]  /*1630*/  FMNMX3 R8, R8, R14, R17, !PT ;  /* 0x0000000e08087276 */ /* 0x000fe40007800011 */
[----:B------:R-:W-:-:S02]  /*1640*/  SHF.R.U32.HI R16, RZ, 0x2, R0 ;  /* 0x00000002ff107819 */ /* 0x000fc40000011600 */
[----:B------:R-:W-:Y:S02]  /*1650*/  FMNMX R8, R15, R8, !PT ;  /* 0x000000080f087209 */ /* 0x000fe40007800000 */
[----:B------:R-:W-:Y:S02]  /*1660*/  LOP3.LUT R39, R16, 0x38, RZ, 0xc0, !PT ;  /* 0x0000003810277812 */ /* 0x000fe400078ec0ff */
[----:B------:R-:W-:Y:S01]  /*1670*/  PRMT R56, RZ, 0x7610, R56 ;  /* 0x00007610ff387816 */ /* 0x000fe20000000038 */
[----:B------:R-:W2:Y:S01]  /*1680*/  SHFL.BFLY PT, R19, R8, 0x10, 0x1f ;  /* 0x0e001f0008137f89 */ /* 0x000ea200000e0000 */
[----:B------:R-:W-:Y:S02]  /*1690*/  LOP3.LUT R39, R39, 0x1f, R0, 0xf8, !PT ;  /* 0x0000001f27277812 */ /* 0x000fe400078ef800 */
[----:B------:R-:W-:Y:S02]  /*16a0*/  PRMT R50, RZ, 0x7610, R50 ;  /* 0x00007610ff327816 */ /* 0x000fe40000000032 */
[----:B--2---:R-:W-:Y:S01]  /*16b0*/  FMNMX3 R48, R8, -INF , R19, !PT ;  /* 0xff80000008307876 */ /* 0x004fe20007800013 */
[----:B------:R-:W-:-:S02]  /*16c0*/  IMAD.SHL.U32 R8, R39, 0x10, RZ ;  /* 0x0000001027087824 */ /* 0x000fc400078e00ff */
[----:B------:R-:W-:Y:S02]  /*16d0*/  IMAD R19, R20, UR23, RZ ;  /* 0x0000001714137c24 */ /* 0x000fe4000f8e02ff */
[----:B------:R-:W-:Y:S01]  /*16e0*/  FADD R16, -R48, -INF ;  /* 0xff80000030107421 */ /* 0x000fe20000000100 */
[----:B------:R-:W-:Y:S02]  /*16f0*/  LOP3.LUT R18, R8, 0x1b0, RZ, 0xc0, !PT ;  /* 0x000001b008127812 */ /* 0x000fe400078ec0ff */
[----:B-1----:R-:W-:Y:S01]  /*1700*/  IADD3 R39, P2, P3, R19, UR4, R4 ;  /* 0x0000000413277c10 */ /* 0x002fe2000fb5e004 */
[----:B------:R-:W-:Y:S01]  /*1710*/  FMUL R45, R16, 1.4426950216293334961 ;  /* 0x3fb8aa3b102d7820 */ /* 0x000fe20000400000 */
[----:B------:R-:W-:Y:S01]  /*1720*/  SHF.R.S32.HI R20, RZ, 0x1f, R19 ;  /* 0x0000001fff147819 */ /* 0x000fe20000011413 */
[C---:B------:R-:W-:Y:S01]  /*1730*/  IMAD R4, R43.reuse, 0x8, R24 ;  /* 0x000000082b047824 */ /* 0x040fe200078e0218 */
[----:B------:R-:W-:Y:S02]  /*1740*/  LOP3.LUT R18, R18, 0x40, R41, 0xf8, !PT ;  /* 0x0000004012127812 */ /* 0x000fe400078ef829 */
[----:B------:R-:W-:Y:S01]  /*1750*/  IADD3.X R19, PT, PT, R20, UR5, R5, P2, P3 ;  /* 0x0000000514137c10 */ /* 0x000fe200097e6405 */
[----:B------:R-:W0:Y:S01]  /*1760*/  MUFU.EX2 R45, R45 ;  /* 0x0000002d002d7308 */ /* 0x000e220000000800 */
[C---:B------:R-:W-:Y:S01]  /*1770*/  IMAD R16, R43.reuse, 0x8, R4 ;  /* 0x000000082b107824 */ /* 0x040fe200078e0204 */
[-C--:B------:R-:W-:Y:S01]  /*1780*/  IADD3 R46, P2, PT, R24, R39.reuse, RZ ;  /* 0x00000027182e7210 */ /* 0x080fe20007f5e0ff */
[----:B------:R-:W-:Y:S01]  /*1790*/  VIADD R20, R18, UR10 ;  /* 0x0000000a12147c36 */ /* 0x000fe20008000000 */
[-C--:B------:R-:W-:Y:S01]  /*17a0*/  IADD3 R42, P3, PT, R4, R39.reuse, RZ ;  /* 0x00000027042a7210 */ /* 0x080fe20007f7e0ff */
[----:B------:R-:W-:Y:S01]  /*17b0*/  IMAD R5, R43, 0x8, R16 ;  /* 0x000000082b057824 */ /* 0x000fe200078e0210 */
[----:B------:R-:W-:-:S02]  /*17c0*/  IADD3 R40, P4, PT, R16, R39, RZ ;  /* 0x0000002710287210 */ /* 0x000fc40007f9e0ff */
[----:B------:R-:W-:Y:S02]  /*17d0*/  PRMT R52, RZ, 0x7610, R52 ;  /* 0x00007610ff347816 */ /* 0x000fe40000000034 */
[----:B------:R-:W-:Y:S02]  /*17e0*/  IADD3 R38, P5, PT, R5, R39, RZ ;  /* 0x0000002705267210 */ /* 0x000fe40007fbe0ff */
[----:B------:R-:W-:Y:S02]  /*17f0*/  PRMT R54, RZ, 0x7610, R54 ;  /* 0x00007610ff367816 */ /* 0x000fe40000000036 */
[-C--:B------:R-:W-:Y:S02]  /*1800*/  LEA.HI.X.SX32 R47, R24, R19.reuse, 0x1, P2 ;  /* 0x00000013182f7211 */ /* 0x080fe400010f0eff */
[-C--:B------:R-:W-:Y:S01]  /*1810*/  LEA.HI.X.SX32 R43, R4, R19.reuse, 0x1, P3 ;  /* 0x00000013042b7211 */ /* 0x080fe200018f0eff */
[----:B0-----:R0:W-:Y:S01]  /*1820*/  STSM.16.M88 [R20+0x2000], R45 ;  /* 0x0020002d14007844 */ /* 0x0011e20000000000 */
[----:B------:R-:W-:-:S02]  /*1830*/  LEA.HI.X.SX32 R41, R16, R19, 0x1, P4 ;  /* 0x0000001310297211 */ /* 0x000fc400020f0eff */
[----:B------:R-:W-:Y:S01]  /*1840*/  LEA.HI.X.SX32 R39, R5, R19, 0x1, P5 ;  /* 0x0000001305277211 */ /* 0x000fe200028f0eff */
[----:B------:R-:W-:Y:S06]  /*1850*/  BAR.SYNC.DEFER_BLOCKING 0x0 ;  /* 0x0000000000007b1d */ /* 0x000fec0000010000 */
[----:B------:R-:W2:Y:S04]  /*1860*/  @P0 LDG.E.U8 R56, desc[UR20][R46.64] ;  /* 0x000000142e380981 */ /* 0x000ea8000c1e1100 */
[----:B------:R-:W3:Y:S04]  /*1870*/  @P0 LDG.E.U8 R50, desc[UR20][R42.64] ;  /* 0x000000142a320981 */ /* 0x000ee8000c1e1100 */
[----:B------:R-:W4:Y:S04]  /*1880*/  @P0 LDG.E.U8 R52, desc[UR20][R40.64] ;  /* 0x0000001428340981 */ /* 0x000f28000c1e1100 */
[----:B------:R-:W5:Y:S01]  /*1890*/  @P0 LDG.E.U8 R54, desc[UR20][R38.64] ;  /* 0x0000001426360981 */ /* 0x000f62000c1e1100 */
[--C-:B------:R-:W-:Y:S01]  /*18a0*/  FADD R31, R31, -R48.reuse ;  /* 0x800000301f1f7221 */ /* 0x100fe20000000000 */
[--C-:B------:R-:W-:Y:S01]  /*18b0*/  FADD R25, R25, -R48.reuse ;  /* 0x8000003019197221 */ /* 0x100fe20000000000 */
[--C-:B------:R-:W-:Y:S01]  /*18c0*/  FADD R30, R30, -R48.reuse ;  /* 0x800000301e1e7221 */ /* 0x100fe20000000000 */
[--C-:B------:R-:W-:Y:S01]  /*18d0*/  FADD R29, R29, -R48.reuse ;  /* 0x800000301d1d7221 */ /* 0x100fe20000000000 */
[----:B------:R-:W-:Y:S01]  /*18e0*/  FMUL R5, R31, 1.4426950216293334961 ;  /* 0x3fb8aa3b1f057820 */ /* 0x000fe20000400000 */
[----:B------:R-:W-:Y:S01]  /*18f0*/  FMUL R25, R25, 1.4426950216293334961 ;  /* 0x3fb8aa3b19197820 */ /* 0x000fe20000400000 */
[----:B------:R-:W-:Y:S01]  /*1900*/  FMUL R4, R30, 1.4426950216293334961 ;  /* 0x3fb8aa3b1e047820 */ /* 0x000fe20000400000 */
[----:B------:R-:W-:Y:S01]  /*1910*/  FMUL R19, R29, 1.4426950216293334961 ;  /* 0x3fb8aa3b1d137820 */ /* 0x000fe20000400000 */
[--C-:B------:R-:W-:Y:S01]  /*1920*/  FADD R44, R44, -R48.reuse ;  /* 0x800000302c2c7221 */ /* 0x100fe20000000000 */
[----:B------:R-:W-:Y:S01]  /*1930*/  MUFU.EX2 R28, R25 ;  /* 0x00000019001c7308 */ /* 0x000fe20000000800 */
[--C-:B------:R-:W-:Y:S01]  /*1940*/  FADD R3, R3, -R48.reuse ;  /* 0x8000003003037221 */ /* 0x100fe20000000000 */
[--C-:B------:R-:W-:Y:S01]  /*1950*/  FADD R9, R9, -R48.reuse ;  /* 0x8000003009097221 */ /* 0x100fe20000000000 */
[----:B------:R-:W-:Y:S01]  /*1960*/  FMUL R29, R44, 1.4426950216293334961 ;  /* 0x3fb8aa3b2c1d7820 */ /* 0x000fe20000400000 */
[--C-:B------:R-:W-:Y:S01]  /*1970*/  FADD R11, R11, -R48.reuse ;  /* 0x800000300b0b7221 */ /* 0x100fe20000000000 */
[----:B------:R-:W-:Y:S01]  /*1980*/  FMUL R16, R3, 1.4426950216293334961 ;  /* 0x3fb8aa3b03107820 */ /* 0x000fe20000400000 */
[--C-:B------:R-:W-:Y:S01]  /*1990*/  FADD R13, R13, -R48.reuse ;  /* 0x800000300d0d7221 */ /* 0x100fe20000000000 */
[----:B------:R-:W-:Y:S01]  /*19a0*/  FMUL R9, R9, 1.4426950216293334961 ;  /* 0x3fb8aa3b09097820 */ /* 0x000fe20000400000 */
[----:B------:R-:W1:Y:S01]  /*19b0*/  MUFU.EX2 R5, R5 ;  /* 0x0000000500057308 */ /* 0x000e620000000800 */
[----:B------:R-:W-:Y:S01]  /*19c0*/  FMUL R18, R11, 1.4426950216293334961 ;  /* 0x3fb8aa3b0b127820 */ /* 0x000fe20000400000 */
[----:B------:R-:W-:Y:S01]  /*19d0*/  FMUL R11, R13, 1.4426950216293334961 ;  /* 0x3fb8aa3b0d0b7820 */ /* 0x000fe20000400000 */
[--C-:B------:R-:W-:Y:S01]  /*19e0*/  FADD R3, R10, -R48.reuse ;  /* 0x800000300a037221 */ /* 0x100fe20000000000 */
[--C-:B------:R-:W-:Y:S01]  /*19f0*/  FADD R6, R6, -R48.reuse ;  /* 0x8000003006067221 */ /* 0x100fe20000000000 */
[--C-:B------:R-:W-:Y:S01]  /*1a00*/  FADD R7, R7, -R48.reuse ;  /* 0x8000003007077221 */ /* 0x100fe20000000000 */
[--C-:B------:R-:W-:Y:S01]  /*1a10*/  FADD R12, R12, -R48.reuse ;  /* 0x800000300c0c7221 */ /* 0x100fe20000000000 */
[----:B------:R-:W-:Y:S01]  /*1a20*/  FMUL R3, R3, 1.4426950216293334961 ;  /* 0x3fb8aa3b03037820 */ /* 0x000fe20000400000 */
[----:B------:R-:W0:Y:S01]  /*1a30*/  MUFU.EX2 R4, R4 ;  /* 0x0000000400047308 */ /* 0x000e220000000800 */
[----:B------:R-:W-:Y:S01]  /*1a40*/  FMUL R6, R6, 1.4426950216293334961 ;  /* 0x3fb8aa3b06067820 */ /* 0x000fe20000400000 */
[----:B------:R-:W-:Y:S01]  /*1a50*/  FMUL R7, R7, 1.4426950216293334961 ;  /* 0x3fb8aa3b07077820 */ /* 0x000fe20000400000 */
[----:B------:R-:W-:Y:S01]  /*1a60*/  FMUL R31, R12, 1.4426950216293334961 ;  /* 0x3fb8aa3b0c1f7820 */ /* 0x000fe20000400000 */
[--C-:B------:R-:W-:Y:S01]  /*1a70*/  FADD R14, R14, -R48.reuse ;  /* 0x800000300e0e7221 */ /* 0x100fe20000000000 */
[--C-:B------:R-:W-:Y:S01]  /*1a80*/  FADD R17, R17, -R48.reuse ;  /* 0x8000003011117221 */ /* 0x100fe20000000000 */
[----:B------:R-:W-:Y:S01]  /*1a90*/  FADD R15, R15, -R48 ;  /* 0x800000300f0f7221 */ /* 0x000fe20000000000 */
[----:B------:R-:W-:Y:S01]  /*1aa0*/  LOP3.LUT R24, R0, 0x6f, RZ, 0xc0, !PT ;  /* 0x0000006f00187812 */ /* 0x000fe200078ec0ff */
[----:B------:R-:W0:Y:S01]  /*1ab0*/  MUFU.EX2 R19, R19 ;  /* 0x0000001300137308 */ /* 0x000e220000000800 */
[----:B-1----:R-:W-:Y:S01]  /*1ac0*/  FADD R13, R28, R5 ;  /* 0x000000051c0d7221 */ /* 0x002fe20000000000 */
[----:B------:R-:W-:Y:S01]  /*1ad0*/  FMUL R12, R14, 1.4426950216293334961 ;  /* 0x3fb8aa3b0e0c7820 */ /* 0x000fe20000400000 */
[----:B------:R-:W-:Y:S01]  /*1ae0*/  FMUL R15, R15, 1.4426950216293334961 ;  /* 0x3fb8aa3b0f0f7820 */ /* 0x000fe20000400000 */
[----:B------:R-:W-:-:S04]  /*1af0*/  LEA R24, R24, UR10, 0x5 ;  /* 0x0000000a18187c11 */ /* 0x000fc8000f8e28ff */
[----:B------:R-:W1:Y:S08]  /*1b00*/  MUFU.EX2 R29, R29 ;  /* 0x0000001d001d7308 */ /* 0x000e700000000800 */
[----:B------:R-:W0:Y:S08]  /*1b10*/  MUFU.EX2 R16, R16 ;  /* 0x0000001000107308 */ /* 0x000e300000000800 */
[----:B------:R-:W0:Y:S08]  /*1b20*/  MUFU.EX2 R9, R9 ;  /* 0x0000000900097308 */ /* 0x000e300000000800 */
[----:B------:R0:W1:Y:S08]  /*1b30*/  MUFU.EX2 R10, R18 ;  /* 0x00000012000a7308 */ /* 0x0000700000000800 */
[----:B------:R1:W1:Y:S01]  /*1b40*/  MUFU.EX2 R30, R3 ;  /* 0x00000003001e7308 */ /* 0x0002620000000800 */
[----:B0-----:R-:W-:Y:S01]  /*1b50*/  FADD R18, R4, R13 ;  /* 0x0000000d04127221 */ /* 0x001fe20000000000 */
[----:B------:R-:W-:Y:S01]  /*1b60*/  FMUL R13, R17, 1.4426950216293334961 ;  /* 0x3fb8aa3b110d7820 */ /* 0x000fe20000400000 */
[----:B------:R-:W-:Y:S01]  /*1b70*/  IMAD.SHL.U32 R17, R0, 0x4, RZ ;  /* 0x0000000400117824 */ /* 0x000fe200078e00ff */
[C---:B------:R-:W-:Y:S01]  /*1b80*/  F2FP.SATFINITE.E4M3.F32.PACK_AB_MERGE_C R4, R19.reuse, R4, RZ ;  /* 0x000000041304723e */ /* 0x040fe200048070ff */
[----:B------:R-:W-:-:S03]  /*1b90*/  FADD R18, R19, R18 ;  /* 0x0000001213127221 */ /* 0x000fc60000000000 */
[----:B------:R-:W0:Y:S01]  /*1ba0*/  MUFU.EX2 R11, R11 ;  /* 0x0000000b000b7308 */ /* 0x000e220000000800 */
[----:B-1----:R-:W-:Y:S01]  /*1bb0*/  FADD R3, R29, R18 ;  /* 0x000000121d037221 */ /* 0x002fe20000000000 */
[----:B------:R-:W-:Y:S02]  /*1bc0*/  LOP3.LUT R17, R17, 0x210, RZ, 0xc0, !PT ;  /* 0x0000021011117812 */ /* 0x000fe400078ec0ff */
[----:B------:R-:W-:Y:S01]  /*1bd0*/  F2FP.SATFINITE.E4M3.F32.PACK_AB_MERGE_C R28, R5, R28, R4 ;  /* 0x0000001c051c723e */ /* 0x000fe20004807004 */
[----:B------:R-:W-:Y:S01]  /*1be0*/  FADD R18, R16, R3 ;  /* 0x0000000310127221 */ /* 0x000fe20000000000 */
[----:B------:R-:W-:Y:S02]  /*1bf0*/  LOP3.LUT R17, R17, 0x10, R0, 0x78, !PT ;  /* 0x0000001011117812 */ /* 0x000fe400078e7800 */
[----:B------:R-:W1:Y:S01]  /*1c00*/  MUFU.EX2 R6, R6 ;  /* 0x0000000600067308 */ /* 0x000e620000000800 */
[----:B------:R-:W-:Y:S01]  /*1c10*/  FADD R3, R9, R18 ;  /* 0x0000001209037221 */ /* 0x000fe20000000000 */
[----:B------:R-:W-:Y:S01]  /*1c20*/  F2FP.SATFINITE.E4M3.F32.PACK_AB_MERGE_C R9, R10, R9, RZ ;  /* 0x000000090a09723e */ /* 0x000fe200048070ff */
[----:B------:R-:W-:-:S02]  /*1c30*/  IMAD.IADD R24, R17, 0x1, R24 ;  /* 0x0000000111187824 */ /* 0x000fc400078e0218 */
[----:B------:R-:W-:Y:S01]  /*1c40*/  FADD R3, R10, R3 ;  /* 0x000000030a037221 */ /* 0x000fe20000000000 */
[----:B------:R-:W-:Y:S02]  /*1c50*/  F2FP.SATFINITE.E4M3.F32.PACK_AB_MERGE_C R29, R16, R29, R9 ;  /* 0x0000001d101d723e */ /* 0x000fe40004807009 */
[----:B------:R-:W1:Y:S01]  /*1c60*/  MUFU.EX2 R7, R7 ;  /* 0x0000000700077308 */ /* 0x000e620000000800 */
[----:B------:R-:W-:-:S04]  /*1c70*/  FADD R14, R30, R3 ;  /* 0x000000031e0e7221 */ /* 0x000fc80000000000 */
[----:B0-----:R-:W-:-:S03]  /*1c80*/  FADD R3, R11, R14 ;  /* 0x0000000e0b037221 */ /* 0x001fc60000000000 */
[----:B------:R-:W0:Y:S01]  /*1c90*/  MUFU.EX2 R31, R31 ;  /* 0x0000001f001f7308 */ /* 0x000e220000000800 */
[----:B-1----:R-:W-:-:S07]  /*1ca0*/  FADD R14, R6, R3 ;  /* 0x00000003060e7221 */ /* 0x002fce0000000000 */
[----:B------:R-:W1:Y:S01]  /*1cb0*/  MUFU.EX2 R12, R12 ;  /* 0x0000000c000c7308 */ /* 0x000e620000000800 */
[C---:B------:R-:W-:Y:S01]  /*1cc0*/  FADD R14, R7.reuse, R14 ;  /* 0x0000000e070e7221 */ /* 0x040fe20000000000 */
[----:B------:R-:W-:-:S04]  /*1cd0*/  F2FP.SATFINITE.E4M3.F32.PACK_AB_MERGE_C R6, R7, R6, RZ ;  /* 0x000000060706723e */ /* 0x000fc800048070ff */
[----:B------:R-:W-:Y:S02]  /*1ce0*/  F2FP.SATFINITE.E4M3.F32.PACK_AB_MERGE_C R30, R11, R30, R6 ;  /* 0x0000001e0b1e723e */ /* 0x000fe40004807006 */
[----:B------:R-:W1:Y:S01]  /*1cf0*/  MUFU.EX2 R13, R13 ;  /* 0x0000000d000d7308 */ /* 0x000e620000000800 */
[----:B0-----:R-:W-:-:S07]  /*1d00*/  FADD R3, R31, R14 ;  /* 0x0000000e1f037221 */ /* 0x001fce0000000000 */
[----:B------:R-:W0:Y:S01]  /*1d10*/  MUFU.EX2 R44, R15 ;  /* 0x0000000f002c7308 */ /* 0x000e220000000800 */
[----:B-1----:R-:W-:Y:S01]  /*1d20*/  FADD R14, R12, R3 ;  /* 0x000000030c0e7221 */ /* 0x002fe20000000000 */
[----:B------:R-:W-:-:S05]  /*1d30*/  LOP3.LUT R3, R8, 0x1f0, RZ, 0xc0, !PT ;  /* 0x000001f008037812 */ /* 0x000fca00078ec0ff */
[----:B------:R1:W1:Y:S01]  /*1d40*/  LDSM.16.M88 R49, [R3+UR10+0x2000] ;  /* 0x0020000a0331783b */ /* 0x0002620008000000 */
[----:B------:R-:W-:Y:S01]  /*1d50*/  FADD R17, R13, R14 ;  /* 0x0000000e0d117221 */ /* 0x000fe20000000000 */
[----:B------:R-:W-:Y:S01]  /*1d60*/  BAR.SYNC.DEFER_BLOCKING 0x0 ;  /* 0x0000000000007b1d */ /* 0x000fe20000010000 */
[C---:B0-----:R-:W-:Y:S02]  /*1d70*/  F2FP.SATFINITE.E4M3.F32.PACK_AB_MERGE_C R13, R44.reuse, R13, RZ ;  /* 0x0000000d2c0d723e */ /* 0x041fe400048070ff */
[----:B------:R-:W-:Y:S02]  /*1d80*/  FADD R44, R44, R17 ;  /* 0x000000112c2c7221 */ /* 0x000fe40000000000 */
[----:B------:R-:W-:Y:S02]  /*1d90*/  F2FP.SATFINITE.E4M3.F32.PACK_AB_MERGE_C R31, R12, R31, R13 ;  /* 0x0000001f0c1f723e */ /* 0x000fe4000480700d */
[----:B------:R-:W0:Y:S01]  /*1da0*/  LDTM.x16 R4, tmem[UR32] ;  /* 0x00000020000479ee */ /* 0x000e220008240000 */
[----:B------:R0:W0:Y:S04]  /*1db0*/  SHFL.BFLY PT, R25, R44, 0x10, 0x1f ;  /* 0x0e001f002c197f89 */ /* 0x00002800000e0000 */
[----:B--2---:R2:W-:Y:S04]  /*1dc0*/  STS.U8 [R21+UR10+0x2000], R56 ;  /* 0x0020003815007988 */ /* 0x0045e8000800000a */
[----:B---3--:R2:W-:Y:S04]  /*1dd0*/  STS.U8 [R21+UR10+0x2100], R50 ;  /* 0x0021003215007988 */ /* 0x0085e8000800000a */
[----:B----4-:R2:W-:Y:S04]  /*1de0*/  STS.U8 [R21+UR10+0x2200], R52 ;  /* 0x0022003415007988 */ /* 0x0105e8000800000a */
[----:B-----5:R2:W-:Y:S04]  /*1df0*/  STS.U8 [R21+UR10+0x2300], R54 ;  /* 0x0023003615007988 */ /* 0x0205e8000800000a */
[----:B------:R2:W-:Y:S01]  /*1e00*/  STS.128 [R24+0x1000], R28 ;  /* 0x0010001c18007388 */ /* 0x0005e20000000c00 */
[----:B------:R-:W-:Y:S01]  /*1e10*/  NOP ;  /* 0x0000000000007918 */ /* 0x000fe20000000000 */
[----:B01----:R-:W-:Y:S05]  /*1e20*/  @!P0 BRA `(.L_x_9) ;  /* 0x0000000000448947 */ /* 0x003fea0003800000 */
[C---:B------:R-:W-:Y:S01]  /*1e30*/  FMUL R4, R49.reuse, R4 ;  /* 0x0000000431047220 */ /* 0x040fe20000400000 */
        /* <DEDUP_REMOVED lines=14> */
[----:B------:R-:W-:-:S04]  /*1f20*/  FMUL R19, R49, R19 ;  /* 0x0000001331137220 */ /* 0x000fc80000400000 */
[----:B------:R0:W-:Y:S03]  /*1f30*/  STTM.x16 tmem[UR32], R4 ;  /* 0x00000004000079ed */ /* 0x0001e60008240020 */
.L_x_9:
[----:B------:R-:W1:Y:S02]  /*1f40*/  FENCE.VIEW.ASYNC.T ;  /* 0x00000000000073c6 */ /* 0x000e640000000200 */
[----:B-1----:R-:W-:Y:S01]  /*1f50*/  BAR.SYNC.DEFER_BLOCKING 0x0 ;  /* 0x0000000000007b1d */ /* 0x002fe20000010000 */
[----:B------:R-:W-:Y:S01]  /*1f60*/  FADD R44, R44, R25 ;  /* 0x000000192c2c7221 */ /* 0x000fe20000000000 */
[----:B------:R-:W-:Y:S01]  /*1f70*/  UIADD3 UR6, UPT, UPT, UR10, 0x2c00, URZ ;  /* 0x00002c000a067890 */ /* 0x000fe2000fffe0ff */
[----:B--2---:R-:W-:Y:S02]  /*1f80*/  FSEL R29, R48, -INF , P0 ;  /* 0xff800000301d7808 */ /* 0x004fe40000000000 */
[----:B------:R-:W-:Y:S01]  /*1f90*/  FADD R44, R45, R44 ;  /* 0x0000002c2d2c7221 */ /* 0x000fe20000000000 */
[----:B------:R-:W-:-:S04]  /*1fa0*/  UMOV UR15, 0xc0004010 ;  /* 0xc0004010000f7882 */ /* 0x000fc80000000000 */
[----:B------:R-:W-:Y:S01]  /*1fb0*/  FSEL R25, R44, 1, P0 ;  /* 0x3f8000002c197808 */ /* 0x000fe20000000000 */
[----:B------:R1:W-:Y:S06]  /*1fc0*/  MEMBAR.ALL.CTA ;  /* 0x0000000000007992 */ /* 0x0003ec0000008000 */
[----:B-1----:R-:W1:Y:S02]  /*1fd0*/  FENCE.VIEW.ASYNC.S ;  /* 0x00000000000073c6 */ /* 0x002e640000000000 */
[----:B-1----:R-:W-:Y:S06]  /*1fe0*/  BAR.SYNC.DEFER_BLOCKING 0x0 ;  /* 0x0000000000007b1d */ /* 0x002fec0000010000 */
[----:B------:R-:W-:Y:S05]  /*1ff0*/  @!P1 BRA `(.L_x_10) ;  /* 0x0000000000589947 */ /* 0x000fea0003800000 */
[----:B------:R-:W-:Y:S01]  /*2000*/  UIADD3 UR4, UPT, UPT, UR10, 0x1000, URZ ;  /* 0x000010000a047890 */ /* 0x000fe2000fffe0ff */
[----:B------:R-:W-:Y:S01]  /*2010*/  BSSY.RECONVERGENT B0, `(.L_x_11) ;  /* 0x0000013000007945 */ /* 0x000fe20003800200 */
[----:B------:R-:W-:Y:S02]  /*2020*/  UIADD3 UR5, UPT, UPT, UR10, 0x2000, URZ ;  /* 0x000020000a057890 */ /* 0x000fe4000fffe0ff */
[----:B------:R-:W-:Y:S02]  /*2030*/  USHF.R.U32.HI UR4, URZ, 0x4, UR4 ;  /* 0x00000004ff047899 */ /* 0x000fe40008011604 */
[----:B------:R-:W-:Y:S01]  /*2040*/  USHF.R.U32.HI UR5, URZ, 0x4, UR5 ;  /* 0x00000004ff057899 */ /* 0x000fe20008011605 */
[----:B------:R-:W-:Y:S01]  /*2050*/  ELECT P0, URZ, PT ;  /* 0x0000000000ff782f */ /* 0x000fe20003800000 */
[----:B------:R-:W-:Y:S02]  /*2060*/  USGXT.U32 UR14, UR4, 0xe ;  /* 0x0000000e040e789a */ /* 0x000fe40008000000 */
[----:B------:R-:W-:Y:S01]  /*2070*/  USGXT.U32 UR12, UR5, 0xe ;  /* 0x0000000e050c789a */ /* 0x000fe20008000000 */
[----:B------:R-:W-:Y:S01]  /*2080*/  UMOV UR18, 0x0 ;  /* 0x0000000000127882 */ /* 0x000fe20000000000 */
[----:B------:R-:W-:Y:S01]  /*2090*/  UMOV UR19, 0x8080010 ;  /* 0x0808001000137882 */ /* 0x000fe20000000000 */
[----:B------:R-:W-:-:S02]  /*20a0*/  UMOV UR5, UR15 ;  /* 0x0000000f00057c82 */ /* 0x000fc40008000000 */
[----:B------:R-:W-:Y:S01]  /*20b0*/  UMOV UR4, UR14 ;  /* 0x0000000e00047c82 */ /* 0x000fe20008000000 */
[----:B------:R-:W-:-:S03]  /*20c0*/  UMOV UR13, 0xc0004010 ;  /* 0xc0004010000d7882 */ /* 0x000fc60000000000 */
[----:B------:R1:W-:Y:S01]  /*20d0*/  UTCQMMA gdesc[UR4], gdesc[UR12], tmem[UR29], tmem[UR18], idesc[UR19], UPT ;  /* 0x00ff120c040075ea */ /* 0x0003e2000b80031d */
[----:B------:R-:W-:Y:S05]  /*20e0*/  @!P0 BRA `(.L_x_12) ;  /* 0x0000000000148947 */ /* 0x000fea0003800000 */
[----:B-1----:R-:W-:Y:S01]  /*20f0*/  UMOV UR4, UR6 ;  /* 0x0000000600047c82 */ /* 0x002fe20008000000 */
[----:B------:R-:W-:Y:S02]  /*2100*/  UMOV UR5, URZ ;  /* 0x000000ff00057c82 */ /* 0x000fe40008000000 */
[----:B------:R-:W-:Y:S02]  /*2110*/  UMOV UR4, UR4 ;  /* 0x0000000400047c82 */ /* 0x000fe40008000000 */
[----:B------:R2:W-:Y:S01]  /*2120*/  UTCBAR [UR4], URZ ;  /* 0x000000ff040073e9 */ /* 0x0005e200080000ff */
[----:B------:R-:W-:Y:S02]  /*2130*/  NOP ;  /* 0x0000000000007918 */ /* 0x000fe40000000000 */
.L_x_12:
[----:B-12---:R-:W-:Y:S05]  /*2140*/  BSYNC.RECONVERGENT B0 ;  /* 0x0000000000007941 */ /* 0x006fea0003800200 */
.L_x_11:
[----:B------:R-:W-:Y:S05]  /*2150*/  BRA `(.L_x_13) ;  /* 0x0000000000147947 */ /* 0x000fea0003800000 */
.L_x_10:
[----:B------:R-:W-:-:S09]  /*2160*/  UISETP.GE.AND UP0, UPT, UR8, URZ, UPT ;  /* 0x000000ff0800728c */ /* 0x000fd2000bf06270 */
[----:B------:R-:W-:Y:S05]  /*2170*/  BRA.U !UP0, `(.L_x_14) ;  /* 0x0000001508547547 */ /* 0x000fea000b800000 */
[----:B------:R-:W-:-:S04]  /*2180*/  UIADD3 UR4, UPT, UPT, UR10, 0x1000, URZ ;  /* 0x000010000a047890 */ /* 0x000fc8000fffe0ff */
[----:B------:R-:W-:-:S04]  /*2190*/  USHF.R.U32.HI UR4, URZ, 0x4, UR4 ;  /* 0x00000004ff047899 */ /* 0x000fc80008011604 */
[----:B------:R-:W-:-:S12]  /*21a0*/  USGXT.U32 UR14, UR4, 0xe ;  /* 0x0000000e040e789a */ /* 0x000fd80008000000 */
.L_x_13:
[----:B------:R-:W-:Y:S01]  /*21b0*/  UIADD3 UR4, UPT, UPT, UR10, 0x2800, URZ ;  /* 0x000028000a047890 */ /* 0x000fe2000fffe0ff */
[----:B------:R-:W-:Y:S01]  /*21c0*/  IMAD.MOV.U32 R28, RZ, RZ, RZ ;  /* 0x000000ffff1c7224 */ /* 0x000fe200078e00ff */
[----:B------:R-:W-:Y:S02]  /*21d0*/  USHF.L.U32 UR23, UR23, 0x5, URZ ;  /* 0x0000000517177899 */ /* 0x000fe400080006ff */
[----:B------:R-:W-:Y:S02]  /*21e0*/  USHF.L.U32 UR24, UR7, 0x5, URZ ;  /* 0x0000000507187899 */ /* 0x000fe400080006ff */
[----:B------:R-:W-:Y:S02]  /*21f0*/  USHF.R.U32.HI UR4, URZ, 0x4, UR4 ;  /* 0x00000004ff047899 */ /* 0x000fe40008011604 */
[----:B------:R-:W-:Y:S02]  /*2200*/  USHF.R.U32.HI UR30, URZ, 0x4, UR10 ;  /* 0x00000004ff1e7899 */ /* 0x000fe4000801160a */
[----:B------:R-:W-:-:S02]  /*2210*/  USHF.R.U32.HI UR19, URZ, 0x4, UR16 ;  /* 0x00000004ff137899 */ /* 0x000fc40008011610 */
[----:B------:R-:W-:Y:S02]  /*2220*/  UIADD3 UR18, UPT, UPT, UR8, 0x60, URZ ;  /* 0x0000006008127890 */ /* 0x000fe4000fffe0ff */
[----:B------:R-:W-:Y:S02]  /*2230*/  USGXT.U32 UR22, UR4, 0xe ;  /* 0x0000000e0416789a */ /* 0x000fe40008000000 */
[----:B------:R-:W-:Y:S01]  /*2240*/  UISETP.NE.U32.AND UP3, UPT, UR17, URZ, UPT ;  /* 0x000000ff1100728c */ /* 0x000fe2000bf65070 */
[----:B------:R-:W-:Y:S01]  /*2250*/  UMOV UR25, 0x1 ;  /* 0x0000000100197882 */ /* 0x000fe20000000000 */
[----:B------:R-:W1:Y:S01]  /*2260*/  LDCU UR36, c[0x0][0x3a8] ;  /* 0x00007500ff2477ac */ /* 0x000e620008000800 */
[----:B------:R-:W-:Y:S02]  /*2270*/  USGXT.U32 UR30, UR30, 0xe ;  /* 0x0000000e1e1e789a */ /* 0x000fe40008000000 */
[----:B------:R-:W-:Y:S01]  /*2280*/  USGXT.U32 UR19, UR19, 0xe ;  /* 0x0000000e1313789a */ /* 0x000fe20008000000 */
[----:B------:R-:W-:Y:S01]  /*2290*/  UMOV UR5, URZ ;  /* 0x000000ff00057c82 */ /* 0x000fe20008000000 */
[----:B------:R-:W-:Y:S01]  /*22a0*/  UMOV UR8, URZ ;  /* 0x000000ff00087c82 */ /* 0x000fe20008000000 */
[----:B------:R-:W-:Y:S01]  /*22b0*/  UMOV UR28, UR6 ;  /* 0x00000006001c7c82 */ /* 0x000fe20008000000 */
[----:B------:R-:W-:Y:S01]  /*22c0*/  UMOV UR4, URZ ;  /* 0x000000ff00047c82 */ /* 0x000fe20008000000 */
[----:B------:R-:W-:Y:S01]  /*22d0*/  UMOV UR26, UR24 ;  /* 0x00000018001a7c82 */ /* 0x000fe20008000000 */
[----:B------:R-:W-:Y:S01]  /*22e0*/  UMOV UR27, UR23 ;  /* 0x00000017001b7c82 */ /* 0x000fe20008000000 */
[----:B------:R-:W-:Y:S01]  /*22f0*/  UMOV UR12, UR14 ;  /* 0x0000000e000c7c82 */ /* 0x000fe20008000000 */
[----:B------:R-:W-:-:S05]  /*2300*/  UMOV UR13, UR15 ;  /* 0x0000000f000d7c82 */ /* 0x000fca0008000000 */
.L_x_19:
[----:B------:R-:W-:Y:S02]  /*2310*/  USHF.R.S32.HI UR6, URZ, 0x1f, UR26 ;  /* 0x0000001fff067899 */ /* 0x000fe4000801141a */
[----:B0-----:R-:W-:Y:S02]  /*2320*/  IADD3 R4, P0, PT, R36, UR26, RZ ;  /* 0x0000001a24047c10 */ /* 0x001fe4000ff1e0ff */
[----:B------:R-:W-:Y:S02]  /*2330*/  IADD3 R6, P1, PT, R34, UR26, RZ ;  /* 0x0000001a22067c10 */ /* 0x000fe4000ff3e0ff */
[----:B------:R-:W-:Y:S02]  /*2340*/  IADD3 R8, P2, PT, R32, UR26, RZ ;  /* 0x0000001a20087c10 */ /* 0x000fe4000ff5e0ff */
[----:B------:R-:W-:Y:S02]  /*2350*/  IADD3.X R5, PT, PT, R37, UR6, RZ, P0, !PT ;  /* 0x0000000625057c10 */ /* 0x000fe400087fe4ff */
[----:B------:R-:W-:-:S02]  /*2360*/  IADD3 R10, P0, PT, R26, UR26, RZ ;  /* 0x0000001a1a0a7c10 */ /* 0x000fc4000ff1e0ff */
[----:B------:R-:W-:Y:S01]  /*2370*/  IADD3.X R7, PT, PT, R35, UR6, RZ, P1, !PT ;  /* 0x0000000623077c10 */ /* 0x000fe20008ffe4ff */
[----:B------:R-:W2:Y:S01]  /*2380*/  LDG.E.U8 R4, desc[UR20][R4.64] ;  /* 0x0000001404047981 */ /* 0x000ea2000c1e1100 */
[----:B------:R-:W-:Y:S02]  /*2390*/  IADD3.X R9, PT, PT, R33, UR6, RZ, P2, !PT ;  /* 0x0000000621097c10 */ /* 0x000fe400097fe4ff */
[----:B------:R-:W-:Y:S01]  /*23a0*/  IADD3.X R11, PT, PT, R27, UR6, RZ, P0, !PT ;  /* 0x000000061b0b7c10 */ /* 0x000fe200087fe4ff */
[----:B------:R-:W3:Y:S04]  /*23b0*/  LDG.E.U8 R6, desc[UR20][R6.64] ;  /* 0x0000001406067981 */ /* 0x000ee8000c1e1100 */
[----:B------:R-:W4:Y:S04]  /*23c0*/  LDG.E.U8 R8, desc[UR20][R8.64] ;  /* 0x0000001408087981 */ /* 0x000f28000c1e1100 */
[----:B------:R-:W5:Y:S01]  /*23d0*/  LDG.E.U8 R10, desc[UR20][R10.64] ;  /* 0x000000140a0a7981 */ /* 0x000f62000c1e1100 */
[----:B------:R-:W-:Y:S01]  /*23e0*/  LOP3.LUT P3, RZ, R0, 0xff, RZ, 0xc0, !PT ;  /* 0x000000ff00ff7812 */ /* 0x000fe2000786c0ff */
[----:B------:R-:W-:-:S02]  /*23f0*/  UMOV UR6, 0x1 ;  /* 0x0000000100067882 */ /* 0x000fc40000000000 */
[----:B------:R-:W-:-:S04]  /*2400*/  @!UP2 UIADD3 UR6, UPT, UPT, -UR6, 0x100000, URZ ;  /* 0x001000000606a890 */ /* 0x000fc8000fffe1ff */
[----:B------:R-:W-:Y:S02]  /*2410*/  @!UP2 USHF.L.U32 UR7, UR6, 0xb, URZ ;  /* 0x0000000b0607a899 */ /* 0x000fe400080006ff */
[----:B------:R-:W-:-:S04]  /*2420*/  @!UP2 USHF.L.U32 UR6, UR6, 0x1, URZ ;  /* 0x000000010606a899 */ /* 0x000fc800080006ff */
[----:B------:R-:W-:Y:S01]  /*2430*/  VOTEU.ALL UP0, P3 ;  /* 0x0000000000ff7886 */ /* 0x000fe20001800000 */
[----:B--2---:R0:W-:Y:S04]  /*2440*/  STS.U8 [R21+UR10+0x2400], R4 ;  /* 0x0024000415007988 */ /* 0x0041e8000800000a */
[----:B---3--:R0:W-:Y:S04]  /*2450*/  STS.U8 [R21+UR10+0x2500], R6 ;  /* 0x0025000615007988 */ /* 0x0081e8000800000a */
[----:B----4-:R0:W-:Y:S04]  /*2460*/  STS.U8 [R21+UR10+0x2600], R8 ;  /* 0x0026000815007988 */ /* 0x0101e8000800000a */
[----:B-----5:R0:W-:Y:S01]  /*2470*/  STS.U8 [R21+UR10+0x2700], R10 ;  /* 0x0027000a15007988 */ /* 0x0201e2000800000a */
[----:B------:R2:W-:Y:S06]  /*2480*/  MEMBAR.ALL.CTA ;  /* 0x0000000000007992 */ /* 0x0005ec0000008000 */
[----:B--2---:R-:W-:Y:S04]  /*2490*/  FENCE.VIEW.ASYNC.S ;  /* 0x00000000000073c6 */ /* 0x004fe80000000000 */
[----:B------:R-:W2:Y:S02]  /*24a0*/  FENCE.VIEW.ASYNC.S ;  /* 0x00000000000073c6 */ /* 0x000ea40000000000 */
[----:B--2---:R0:W2:Y:S02]  /*24b0*/  @!UP0 SYNCS.EXCH.64 URZ, [UR10+0x2c10], UR6 ;  /* 0x002c10060aff85b2 */ /* 0x0040a40008000100 */
[----:B--2---:R-:W-:Y:S06]  /*24c0*/  BAR.SYNC.DEFER_BLOCKING 0x0 ;  /* 0x0000000000007b1d */ /* 0x004fec0000010000 */
[----:B0-----:R-:W-:Y:S05]  /*24d0*/  BRA.U UP3, `(.L_x_15) ;  /* 0x0000000103307547 */ /* 0x001fea000b800000 */
[----:B------:R-:W-:Y:S01]  /*24e0*/  UIADD3 UR6, UPT, UPT, UR10, 0x2c10, URZ ;  /* 0x00002c100a067890 */ /* 0x000fe2000fffe0ff */
[----:B------:R-:W-:Y:S01]  /*24f0*/  UMOV UR7, URZ ;  /* 0x000000ff00077c82 */ /* 0x000fe20008000000 */
[----:B------:R-:W-:Y:S01]  /*2500*/  UMOV UR16, UR30 ;  /* 0x0000001e00107c82 */ /* 0x000fe20008000000 */
[----:B------:R-:W-:Y:S01]  /*2510*/  UMOV UR17, 0x40004040 ;  /* 0x4000404000117882 */ /* 0x000fe20000000000 */
[----:B------:R-:W-:Y:S01]  /*2520*/  UMOV UR14, UR19 ;  /* 0x00000013000e7c82 */ /* 0x000fe20008000000 */
[----:B------:R-:W-:Y:S01]  /*2530*/  UMOV UR15, 0xc0004010 ;  /* 0xc0004010000f7882 */ /* 0x000fe20000000000 */
[----:B------:R-:W-:Y:S01]  /*2540*/  UMOV UR34, 0x0 ;  /* 0x0000000000227882 */ /* 0x000fe20000000000 */
[----:B------:R-:W-:Y:S01]  /*2550*/  UMOV UR35, 0x8088010 ;  /* 0x0808801000237882 */ /* 0x000fe20000000000 */
[----:B------:R-:W-:Y:S01]  /*2560*/  UMOV UR6, UR6 ;  /* 0x0000000600067c82 */ /* 0x000fe20008000000 */
[----:B------:R0:W-:Y:S01]  /*2570*/  UTCQMMA gdesc[UR16], gdesc[UR14], tmem[UR33], tmem[UR34], idesc[UR35], !UPT ;  /* 0x00ff220e100075ea */ /* 0x0001e2000f800321 */
[----:B------:R0:W-:Y:S01]  /*2580*/  UTCBAR [UR6], URZ ;  /* 0x000000ff060073e9 */ /* 0x0001e200080000ff */
[----:B------:R-:W-:-:S02]  /*2590*/  NOP ;  /* 0x0000000000007918 */ /* 0x000fc40000000000 */
.L_x_15:
[----:B------:R-:W2:Y:S01]  /*25a0*/  SYNCS.PHASECHK.TRANS64.TRYWAIT P3, [UR10+0x2c10], RZ ;  /* 0x002c10ffff0075a7 */ /* 0x000ea2000806110a */
[----:B------:R-:W-:-:S04]  /*25b0*/  IADD3 R4, P0, PT, R22, UR5, RZ ;  /* 0x0000000516047c10 */ /* 0x000fc8000ff1e0ff */
[C---:B------:R-:W-:Y:S01]  /*25c0*/  IADD3 R6, P5, PT, R4.reuse, 0x20, RZ ;  /* 0x0000002004067810 */ /* 0x040fe20007fbe0ff */
[----:B------:R-:W-:Y:S01]  /*25d0*/  IMAD.X R5, RZ, RZ, UR8, P0 ;  /* 0x00000008ff057e24 */ /* 0x000fe200080e06ff */
[C---:B------:R-:W-:Y:S02]  /*25e0*/  IADD3 R8, P2, PT, R4.reuse, 0x22, RZ ;  /* 0x0000002204087810 */ /* 0x040fe40007f5e0ff */
[----:B------:R-:W-:Y:S01]  /*25f0*/  IADD3 R10, P4, PT, R4, 0x23, RZ ;  /* 0x00000023040a7810 */ /* 0x000fe20007f9e0ff */
[--C-:B------:R-:W-:Y:S01]  /*2600*/  IMAD.X R7, RZ, RZ, R5.reuse, P5 ;  /* 0x000000ffff077224 */ /* 0x100fe200028e0605 */
[-C--:B------:R-:W-:Y:S01]  /*2610*/  ISETP.GT.U32.AND P0, PT, R8, R23.reuse, PT ;  /* 0x000000170800720c */ /* 0x080fe20003f04070 */
[--C-:B------:R-:W-:Y:S01]  /*2620*/  IMAD.X R45, RZ, RZ, R5.reuse, P2 ;  /* 0x000000ffff2d7224 */ /* 0x100fe200010e0605 */
[----:B------:R-:W-:Y:S01]  /*2630*/  IADD3 R8, P5, PT, R4, 0x24, RZ ;  /* 0x0000002404087810 */ /* 0x000fe20007fbe0ff */
[----:B------:R-:W-:Y:S01]  /*2640*/  IMAD.X R49, RZ, RZ, R5, P4 ;  /* 0x000000ffff317224 */ /* 0x000fe200020e0605 */
[----:B------:R-:W-:-:S02]  /*2650*/  ISETP.GT.U32.AND P1, PT, R10, R23, PT ;  /* 0x000000170a00720c */ /* 0x000fc40003f24070 */
[C---:B------:R-:W-:Y:S01]  /*2660*/  IADD3 R10, P2, PT, R4.reuse, 0x25, RZ ;  /* 0x00000025040a7810 */ /* 0x040fe20007f5e0ff */
[--C-:B------:R-:W-:Y:S01]  /*2670*/  IMAD.X R50, RZ, RZ, R5.reuse, P5 ;  /* 0x000000ffff327224 */ /* 0x100fe200028e0605 */
[C---:B------:R-:W-:Y:S02]  /*2680*/  IADD3 R12, P4, PT, R4.reuse, 0x26, RZ ;  /* 0x00000026040c7810 */ /* 0x040fe40007f9e0ff */
[----:B------:R-:W-:Y:S01]  /*2690*/  IADD3 R30, P5, PT, R4, 0x27, RZ ;  /* 0x00000027041e7810 */ /* 0x000fe20007fbe0ff */
[--C-:B------:R-:W-:Y:S01]  /*26a0*/  IMAD.X R51, RZ, RZ, R5.reuse, P2 ;  /* 0x000000ffff337224 */ /* 0x100fe200010e0605 */
[-C--:B------:R-:W-:Y:S01]  /*26b0*/  ISETP.GT.U32.AND P2, PT, R8, R23.reuse, PT ;  /* 0x000000170800720c */ /* 0x080fe20003f44070 */
[--C-:B------:R-:W-:Y:S01]  /*26c0*/  IMAD.X R48, RZ, RZ, R5.reuse, P4 ;  /* 0x000000ffff307224 */ /* 0x100fe200020e0605 */
[CC--:B------:R-:W-:Y:S01]  /*26d0*/  ISETP.GT.U32.AND P4, PT, R6.reuse, R23.reuse, PT ;  /* 0x000000170600720c */ /* 0x0c0fe20003f84070 */
[----:B------:R-:W-:Y:S01]  /*26e0*/  IMAD.X R44, RZ, RZ, R5, P5 ;  /* 0x000000ffff2c7224 */ /* 0x000fe200028e0605 */
[----:B------:R-:W-:Y:S01]  /*26f0*/  ISETP.GE.U32.AND P5, PT, R6, R23, PT ;  /* 0x000000170600720c */ /* 0x000fe20003fa6070 */
[----:B--2---:R-:W-:-:S12]  /*2700*/  @!P3 BRA `(.L_x_16) ;  /* 0x0000002000b8b947 */ /* 0x004fd80003800000 */
.L_x_24:
[-C--:B------:R-:W-:Y:S01]  /*2710*/  ISETP.GT.U32.AND P3, PT, R10, R23.reuse, PT ;  /* 0x000000170a00720c */ /* 0x080fe20003f64070 */
[----:B------:R-:W-:Y:S01]  /*2720*/  BAR.SYNC.DEFER_BLOCKING 0x0 ;  /* 0x0000000000007b1d */ /* 0x000fe20000010000 */
[C---:B------:R-:W-:Y:S01]  /*2730*/  ISETP.GT.U32.AND.EX P4, PT, R7.reuse, RZ, PT, P4 ;  /* 0x000000ff0700720c */ /* 0x040fe20003f84140 */
[----:B------:R-:W-:Y:S01]  /*2740*/  UIADD3 UR5, UP0, UPT, UR5, 0x20, URZ ;  /* 0x0000002005057890 */ /* 0x000fe2000ff1e0ff */
[----:B------:R-:W-:Y:S01]  /*2750*/  ISETP.GE.U32.AND.EX P5, PT, R7, RZ, PT, P5 ;  /* 0x000000ff0700720c */ /* 0x000fe20003fa6150 */
[----:B------:R-:W-:Y:S01]  /*2760*/  IMAD.U32 R28, R28, -0x80000000, RZ ;  /* 0x800000001c1c7824 */ /* 0x000fe200078e00ff */
[-C--:B------:R-:W-:Y:S01]  /*2770*/  ISETP.GT.U32.AND P6, PT, R12, R23.reuse, PT ;  /* 0x000000170c00720c */ /* 0x080fe20003fc4070 */
[----:B------:R-:W-:Y:S01]  /*2780*/  UIADD3.X UR8, UPT, UPT, URZ, UR8, URZ, UP0, !UPT ;  /* 0x00000008ff087290 */ /* 0x000fe200087fe4ff */
[----:B------:R-:W-:Y:S01]  /*2790*/  ISETP.GT.U32.AND.EX P0, PT, R45, RZ, PT, P0 ;  /* 0x000000ff2d00720c */ /* 0x000fe20003f04100 */
[----:B------:R-:W-:Y:S01]  /*27a0*/  LDTM.16dp32bit_t0_t15.x16 R4, tmem[UR11] ;  /* 0x0000000b000479ee */ /* 0x000fe20008a00000 */
[----:B------:R-:W2:Y:S01]  /*27b0*/  LDTM.16dp32bit_t16_t31.x16 R4, tmem[UR11+0x10] ;  /* 0x0000100b000479ee */ /* 0x000ea20008a20000 */
[----:B------:R-:W-:Y:S01]  /*27c0*/  IMAD.U32 R45, RZ, RZ, UR5 ;  /* 0x00000005ff2d7e24 */ /* 0x000fe2000f8e00ff */
[----:B------:R-:W-:Y:S01]  /*27d0*/  ISETP.GT.U32.AND.EX P1, PT, R49, RZ, PT, P1 ;  /* 0x000000ff3100720c */ /* 0x000fe20003f24110 */
[----:B------:R-:W-:Y:S01]  /*27e0*/  IMAD.U32 R49, RZ, RZ, UR5 ;  /* 0x00000005ff317e24 */ /* 0x000fe2000f8e00ff */
[----:B------:R-:W-:Y:S01]  /*27f0*/  ISETP.GT.U32.AND.EX P3, PT, R51, RZ, PT, P3 ;  /* 0x000000ff3300720c */ /* 0x000fe20003f64130 */
[----:B------:R-:W-:Y:S01]  /*2800*/  IMAD.U32 R51, RZ, RZ, UR5 ;  /* 0x00000005ff337e24 */ /* 0x000fe2000f8e00ff */
[----:B------:R-:W-:Y:S01]  /*2810*/  ISETP.GT.U32.AND.EX P2, PT, R50, RZ, PT, P2 ;  /* 0x000000ff3200720c */ /* 0x000fe20003f44120 */
[----:B0-----:R-:W-:Y:S01]  /*2820*/  USHF.R.S32.HI UR6, URZ, 0x1f, UR27 ;  /* 0x0000001fff067899 */ /* 0x001fe2000801141b */
[----:B------:R-:W-:Y:S01]  /*2830*/  ISETP.GT.U32.AND.EX P6, PT, R48, RZ, PT, P6 ;  /* 0x000000ff3000720c */ /* 0x000fe20003fc4160 */
[----:B-12---:R-:W-:Y:S01]  /*2840*/  FMUL R4, R4, UR36 ;  /* 0x0000002404047c20 */ /* 0x006fe20008400000 */
[----:B------:R-:W-:Y:S01]  /*2850*/  FMUL R8, R8, UR36 ;  /* 0x0000002408087c20 */ /* 0x000fe20008400000 */
[----:B------:R-:W-:Y:S01]  /*2860*/  FMUL R11, R11, UR36 ;  /* 0x000000240b0b7c20 */ /* 0x000fe20008400000 */
[----:B------:R-:W-:Y:S01]  /*2870*/  FMUL R13, R13, UR36 ;  /* 0x000000240d0d7c20 */ /* 0x000fe20008400000 */
[----:B------:R-:W-:Y:S01]  /*2880*/  FMUL R14, R14, UR36 ;  /* 0x000000240e0e7c20 */ /* 0x000fe20008400000 */
[----:B------:R-:W-:Y:S01]  /*2890*/  FSEL R31, R4, -INF , !P4 ;  /* 0xff800000041f7808 */ /* 0x000fe20006000000 */
[----:B------:R-:W-:Y:S01]  /*28a0*/  FMUL R4, R5, UR36 ;  /* 0x0000002405047c20 */ /* 0x000fe20008400000 */
[----:B------:R-:W-:Y:S01]  /*28b0*/  FMUL R5, R6, UR36 ;  /* 0x0000002406057c20 */ /* 0x000fe20008400000 */
[--C-:B------:R-:W-:Y:S01]  /*28c0*/  LOP3.LUT R6, R45, 0xf, R22.reuse, 0xfe, !PT ;  /* 0x0000000f2d067812 */ /* 0x100fe200078efe16 */
[----:B------:R-:W-:Y:S01]  /*28d0*/  FMUL R15, R15, UR36 ;  /* 0x000000240f0f7c20 */ /* 0x000fe20008400000 */
[-C--:B------:R-:W-:Y:S01]  /*28e0*/  ISETP.GT.U32.AND P4, PT, R30, R23.reuse, PT ;  /* 0x000000171e00720c */ /* 0x080fe20003f84070 */
[----:B------:R-:W-:Y:S01]  /*28f0*/  FMUL R16, R16, UR36 ;  /* 0x0000002410107c20 */ /* 0x000fe20008400000 */
[----:B------:R-:W-:Y:S01]  /*2900*/  FSEL R5, R5, -INF , !P0 ;  /* 0xff80000005057808 */ /* 0x000fe20004000000 */
[----:B------:R-:W-:Y:S01]  /*2910*/  FMUL R48, R18, UR36 ;  /* 0x0000002412307c20 */ /* 0x000fe20008400000 */
[----:B------:R-:W-:Y:S01]  /*2920*/  ISETP.GT.U32.AND P0, PT, R6, R23, PT ;  /* 0x000000170600720c */ /* 0x000fe20003f04070 */
[----:B------:R-:W-:Y:S01]  /*2930*/  FMUL R6, R7, UR36 ;  /* 0x0000002407067c20 */ /* 0x000fe20008400000 */
[--C-:B------:R-:W-:Y:S01]  /*2940*/  LOP3.LUT R30, R45, 0xe, R22.reuse, 0xfe, !PT ;  /* 0x0000000e2d1e7812 */ /* 0x100fe200078efe16 */
[----:B------:R-:W-:Y:S01]  /*2950*/  FMUL R7, R9, UR36 ;  /* 0x0000002409077c20 */ /* 0x000fe20008400000 */
[----:B------:R-:W-:Y:S01]  /*2960*/  ISETP.GT.U32.AND.EX P4, PT, R44, RZ, PT, P4 ;  /* 0x000000ff2c00720c */ /* 0x000fe20003f84140 */
[----:B------:R-:W-:Y:S01]  /*2970*/  FMUL R19, R19, UR36 ;  /* 0x0000002413137c20 */ /* 0x000fe20008400000 */
[----:B------:R-:W-:-:S02]  /*2980*/  LOP3.LUT R44, R49, 0xd, R22, 0xfe, !PT ;  /* 0x0000000d312c7812 */ /* 0x000fc400078efe16 */
[----:B------:R-:W-:Y:S02]  /*2990*/  FSEL R6, R6, -INF , !P1 ;  /* 0xff80000006067808 */ /* 0x000fe40004800000 */
[-C--:B------:R-:W-:Y:S02]  /*29a0*/  ISETP.GT.U32.AND P1, PT, R30, R23.reuse, PT ;  /* 0x000000171e00720c */ /* 0x080fe40003f24070 */
[--C-:B------:R-:W-:Y:S01]  /*29b0*/  LOP3.LUT R30, R51, 0x8, R22.reuse, 0xfe, !PT ;  /* 0x00000008331e7812 */ /* 0x100fe200078efe16 */
[----:B------:R-:W-:Y:S01]  /*29c0*/  FMUL R51, R17, UR36 ;  /* 0x0000002411337c20 */ /* 0x000fe20008400000 */
[----:B------:R-:W-:Y:S01]  /*29d0*/  FSEL R9, R8, -INF , !P2 ;  /* 0xff80000008097808 */ /* 0x000fe20005000000 */
[----:B------:R-:W-:Y:S01]  /*29e0*/  FMUL R8, R10, UR36 ;  /* 0x000000240a087c20 */ /* 0x000fe20008400000 */
[----:B------:R-:W-:Y:S01]  /*29f0*/  ISETP.GT.U32.AND P2, PT, R44, R23, PT ;  /* 0x000000172c00720c */ /* 0x000fe20003f44070 */
[----:B------:R-:W-:Y:S01]  /*2a00*/  IMAD.U32 R44, RZ, RZ, UR8 ;  /* 0x00000008ff2c7e24 */ /* 0x000fe2000f8e00ff */
[----:B------:R-:W-:-:S02]  /*2a10*/  LOP3.LUT R10, R45, 0xc, R22, 0xfe, !PT ;  /* 0x0000000c2d0a7812 */ /* 0x000fc400078efe16 */
[----:B------:R-:W-:Y:S02]  /*2a20*/  FSEL R7, R7, -INF , !P3 ;  /* 0xff80000007077808 */ /* 0x000fe40005800000 */
[-C--:B------:R-:W-:Y:S02]  /*2a30*/  ISETP.GT.U32.AND P3, PT, R30, R23.reuse, PT ;  /* 0x000000171e00720c */ /* 0x080fe40003f64070 */
[----:B------:R-:W-:Y:S02]  /*2a40*/  FSEL R4, R4, -INF , !P5 ;  /* 0xff80000004047808 */ /* 0x000fe40006800000 */
[----:B------:R-:W-:Y:S01]  /*2a50*/  ISETP.GT.U32.AND P5, PT, R10, R23, PT ;  /* 0x000000170a00720c */ /* 0x000fe20003fa4070 */
[----:B------:R-:W-:Y:S01]  /*2a60*/  FMUL R10, R12, UR36 ;  /* 0x000000240c0a7c20 */ /* 0x000fe20008400000 */
[----:B------:R-:W-:Y:S02]  /*2a70*/  ISETP.GT.U32.AND.EX P3, PT, R44, RZ, PT, P3 ;  /* 0x000000ff2c00720c */ /* 0x000fe40003f64130 */
[----:B------:R-:W-:-:S02]  /*2a80*/  LOP3.LUT R30, R49, 0x9, R22, 0xfe, !PT ;  /* 0x00000009311e7812 */ /* 0x000fc400078efe16 */
[----:B------:R-:W-:Y:S02]  /*2a90*/  LOP3.LUT R12, R45, 0xb, R22, 0xfe, !PT ;  /* 0x0000000b2d0c7812 */ /* 0x000fe400078efe16 */
[----:B------:R-:W-:Y:S02]  /*2aa0*/  FSEL R11, R11, -INF , !P4 ;  /* 0xff8000000b0b7808 */ /* 0x000fe40006000000 */
[----:B------:R-:W-:Y:S02]  /*2ab0*/  FSEL R10, R10, -INF , !P3 ;  /* 0xff8000000a0a7808 */ /* 0x000fe40005800000 */
[-C--:B------:R-:W-:Y:S01]  /*2ac0*/  ISETP.GT.U32.AND P4, PT, R30, R23.reuse, PT ;  /* 0x000000171e00720c */ /* 0x080fe20003f84070 */
[----:B------:R-:W-:Y:S01]  /*2ad0*/  IMAD.U32 R30, RZ, RZ, UR8 ;  /* 0x00000008ff1e7e24 */ /* 0x000fe2000f8e00ff */
[----:B------:R-:W-:Y:S01]  /*2ae0*/  ISETP.GT.U32.AND P3, PT, R12, R23, PT ;  /* 0x000000170c00720c */ /* 0x000fe20003f64070 */
[----:B------:R-:W-:Y:S01]  /*2af0*/  IMAD.U32 R12, RZ, RZ, UR8 ;  /* 0x00000008ff0c7e24 */ /* 0x000fe2000f8e00ff */
[----:B------:R-:W-:-:S02]  /*2b00*/  FSEL R8, R8, -INF , !P6 ;  /* 0xff80000008087808 */ /* 0x000fc40007000000 */
[----:B------:R-:W-:Y:S02]  /*2b10*/  ISETP.GT.U32.AND.EX P4, PT, R30, RZ, PT, P4 ;  /* 0x000000ff1e00720c */ /* 0x000fe40003f84140 */
[----:B------:R-:W-:Y:S02]  /*2b20*/  ISETP.GT.U32.AND.EX P0, PT, R12, RZ, PT, P0 ;  /* 0x000000ff0c00720c */ /* 0x000fe40003f04100 */
[----:B------:R-:W-:Y:S02]  /*2b30*/  LOP3.LUT R30, R49, 0xa, R22, 0xfe, !PT ;  /* 0x0000000a311e7812 */ /* 0x000fe400078efe16 */
[----:B------:R-:W-:Y:S02]  /*2b40*/  FMNMX3 R12, R31, R4, R5, !PT ;  /* 0x000000041f0c7276 */ /* 0x000fe40007800005 */
[----:B------:R-:W-:Y:S01]  /*2b50*/  FSEL R45, R13, -INF , !P4 ;  /* 0xff8000000d2d7808 */ /* 0x000fe20006000000 */
[----:B------:R-:W-:Y:S01]  /*2b60*/  IMAD.U32 R13, RZ, RZ, UR8 ;  /* 0x00000008ff0d7e24 */ /* 0x000fe2000f8e00ff */
[----:B------:R-:W-:Y:S01]  /*2b70*/  ISETP.GT.U32.AND P4, PT, R30, R23, PT ;  /* 0x000000171e00720c */ /* 0x000fe20003f84070 */
[----:B------:R-:W-:Y:S01]  /*2b80*/  IMAD.U32 R30, RZ, RZ, UR8 ;  /* 0x00000008ff1e7e24 */ /* 0x000fe2000f8e00ff */
[----:B------:R-:W-:-:S02]  /*2b90*/  FMNMX3 R12, R12, R6, R9, !PT ;  /* 0x000000060c0c7276 */ /* 0x000fc40007800009 */
[----:B------:R-:W-:Y:S02]  /*2ba0*/  ISETP.GT.U32.AND.EX P4, PT, R44, RZ, PT, P4 ;  /* 0x000000ff2c00720c */ /* 0x000fe40003f84140 */
[----:B------:R-:W-:Y:S02]  /*2bb0*/  FMNMX3 R12, R12, R7, R8, !PT ;  /* 0x000000070c0c7276 */ /* 0x000fe40007800008 */
[----:B------:R-:W-:Y:S02]  /*2bc0*/  ISETP.GT.U32.AND.EX P5, PT, R13, RZ, PT, P5 ;  /* 0x000000ff0d00720c */ /* 0x000fe40003fa4150 */
[----:B------:R-:W-:Y:S02]  /*2bd0*/  ISETP.GT.U32.AND.EX P3, PT, R30, RZ, PT, P3 ;  /* 0x000000ff1e00720c */ /* 0x000fe40003f64130 */
[----:B------:R-:W-:Y:S02]  /*2be0*/  FSEL R17, R14, -INF , !P4 ;  /* 0xff8000000e117808 */ /* 0x000fe40006000000 */
[----:B------:R-:W-:-:S02]  /*2bf0*/  FMNMX3 R12, R12, R11, R10, !PT ;  /* 0x0000000b0c0c7276 */ /* 0x000fc4000780000a */
[----:B------:R-:W-:Y:S02]  /*2c00*/  ISETP.GT.U32.AND.EX P1, PT, R13, RZ, PT, P1 ;  /* 0x000000ff0d00720c */ /* 0x000fe40003f24110 */
[----:B------:R-:W-:Y:S02]  /*2c10*/  ISETP.GT.U32.AND.EX P2, PT, R30, RZ, PT, P2 ;  /* 0x000000ff1e00720c */ /* 0x000fe40003f44120 */
[----:B------:R-:W-:Y:S02]  /*2c20*/  FSEL R18, R15, -INF , !P3 ;  /* 0xff8000000f127808 */ /* 0x000fe40005800000 */
[----:B------:R-:W-:Y:S02]  /*2c30*/  FSEL R49, R16, -INF , !P5 ;  /* 0xff80000010317808 */ /* 0x000fe40006800000 */
[----:B------:R-:W-:Y:S02]  /*2c40*/  FMNMX3 R12, R12, R45, R17, !PT ;  /* 0x0000002d0c0c7276 */ /* 0x000fe40007800011 */
[----:B------:R-:W-:-:S02]  /*2c50*/  FSEL R51, R51, -INF , !P2 ;  /* 0xff80000033337808 */ /* 0x000fc40005000000 */
[----:B------:R-:W-:Y:S02]  /*2c60*/  FSEL R48, R48, -INF , !P1 ;  /* 0xff80000030307808 */ /* 0x000fe40004800000 */
[----:B------:R-:W-:Y:S02]  /*2c70*/  FMNMX3 R12, R12, R18, R49, !PT ;  /* 0x000000120c0c7276 */ /* 0x000fe40007800031 */
[----:B------:R-:W-:Y:S02]  /*2c80*/  FSEL R53, R19, -INF , !P0 ;  /* 0xff80000013357808 */ /* 0x000fe40004000000 */
[----:B------:R-:W-:Y:S02]  /*2c90*/  FMNMX3 R12, R12, R51, R48, !PT ;  /* 0x000000330c0c7276 */ /* 0x000fe40007800030 */
[----:B------:R-:W-:Y:S02]  /*2ca0*/  LOP3.LUT P6, RZ, R0, 0xff, RZ, 0xc0, !PT ;  /* 0x000000ff00ff7812 */ /* 0x000fe400078cc0ff */
[----:B------:R-:W-:-:S05]  /*2cb0*/  FMNMX R14, R53, R12, !PT ;  /* 0x0000000c350e7209 */ /* 0x000fca0007800000 */
[----:B------:R-:W0:Y:S06]  /*2cc0*/  SHFL.BFLY PT, R44, R14, 0x10, 0x1f ;  /* 0x0e001f000e2c7f89 */ /* 0x000e2c00000e0000 */
[----:B------:R-:W1:Y:S01]  /*2cd0*/  @!P6 SYNCS.CCTL.IV [UR10+0x2c10] ;  /* 0x002c1000ff00e9b1 */ /* 0x000e62000800000a */
[----:B------:R-:W-:Y:S01]  /*2ce0*/  NOP ;  /* 0x0000000000007918 */ /* 0x000fe20000000000 */
[----:B0-----:R-:W-:-:S05]  /*2cf0*/  FMNMX3 R44, R14, R44, R29, !PT ;  /* 0x0000002c0e2c7276 */ /* 0x001fca000780001d */
        /* <DEDUP_REMOVED lines=8> */
[----:B------:R0:W-:Y:S01]  /*2d80*/  MUFU.EX2 R16, R8 ;  /* 0x0000000800107308 */ /* 0x0001e20000000800 */
[--C-:B------:R-:W-:Y:S01]  /*2d90*/  FADD R5, R5, -R44.reuse ;  /* 0x8000002c05057221 */ /* 0x100fe20000000000 */
[--C-:B------:R-:W-:Y:S01]  /*2da0*/  FADD R6, R6, -R44.reuse ;  /* 0x8000002c06067221 */ /* 0x100fe20000000000 */
[--C-:B------:R-:W-:Y:S01]  /*2db0*/  FADD R9, R9, -R44.reuse ;  /* 0x8000002c09097221 */ /* 0x100fe20000000000 */
[--C-:B------:R-:W-:Y:S01]  /*2dc0*/  FADD R7, R7, -R44.reuse ;  /* 0x8000002c07077221 */ /* 0x100fe20000000000 */
[----:B------:R-:W-:Y:S01]  /*2dd0*/  FMUL R5, R5, 1.4426950216293334961 ;  /* 0x3fb8aa3b05057820 */ /* 0x000fe20000400000 */
[----:B------:R-:W-:Y:S01]  /*2de0*/  FMUL R6, R6, 1.4426950216293334961 ;  /* 0x3fb8aa3b06067820 */ /* 0x000fe20000400000 */
[----:B------:R-:W-:Y:S01]  /*2df0*/  FMUL R9, R9, 1.4426950216293334961 ;  /* 0x3fb8aa3b09097820 */ /* 0x000fe20000400000 */
[----:B------:R2:W-:Y:S01]  /*2e00*/  MUFU.EX2 R13, R4 ;  /* 0x00000004000d7308 */ /* 0x0005e20000000800 */
[----:B0-----:R-:W-:Y:S01]  /*2e10*/  FADD R8, -R44, R29 ;  /* 0x0000001d2c087221 */ /* 0x001fe20000000100 */
[----:B------:R-:W-:Y:S01]  /*2e20*/  FMUL R7, R7, 1.4426950216293334961 ;  /* 0x3fb8aa3b07077820 */ /* 0x000fe20000400000 */
[--C-:B------:R-:W-:Y:S01]  /*2e30*/  FADD R11, R11, -R44.reuse ;  /* 0x8000002c0b0b7221 */ /* 0x100fe20000000000 */
[--C-:B------:R-:W-:Y:S01]  /*2e40*/  FADD R10, R10, -R44.reuse ;  /* 0x8000002c0a0a7221 */ /* 0x100fe20000000000 */
[----:B------:R-:W-:Y:S01]  /*2e50*/  FMUL R8, R8, 1.4426950216293334961 ;  /* 0x3fb8aa3b08087820 */ /* 0x000fe20000400000 */
[--C-:B------:R-:W-:Y:S01]  /*2e60*/  FADD R49, R49, -R44.reuse ;  /* 0x8000002c31317221 */ /* 0x100fe20000000000 */
[----:B------:R-:W-:Y:S01]  /*2e70*/  FMUL R11, R11, 1.4426950216293334961 ;  /* 0x3fb8aa3b0b0b7820 */ /* 0x000fe20000400000 */
[----:B------:R-:W0:Y:S01]  /*2e80*/  MUFU.EX2 R12, R12 ;  /* 0x0000000c000c7308 */ /* 0x000e220000000800 */
[--C-:B--2---:R-:W-:Y:S01]  /*2e90*/  FADD R4, R17, -R44.reuse ;  /* 0x8000002c11047221 */ /* 0x104fe20000000000 */
[----:B------:R-:W-:Y:S01]  /*2ea0*/  FMUL R10, R10, 1.4426950216293334961 ;  /* 0x3fb8aa3b0a0a7820 */ /* 0x000fe20000400000 */
[----:B------:R-:W-:Y:S01]  /*2eb0*/  FMUL R31, R49, 1.4426950216293334961 ;  /* 0x3fb8aa3b311f7820 */ /* 0x000fe20000400000 */
[--C-:B------:R-:W-:Y:S01]  /*2ec0*/  FADD R51, R51, -R44.reuse ;  /* 0x8000002c33337221 */ /* 0x100fe20000000000 */
[--C-:B------:R-:W-:Y:S01]  /*2ed0*/  FADD R48, R48, -R44.reuse ;  /* 0x8000002c30307221 */ /* 0x100fe20000000000 */
[----:B------:R-:W-:-:S02]  /*2ee0*/  FADD R53, R53, -R44 ;  /* 0x8000002c35357221 */ /* 0x000fc40000000000 */
[----:B------:R-:W-:Y:S01]  /*2ef0*/  MUFU.EX2 R17, R45 ;  /* 0x0000002d00117308 */ /* 0x000fe20000000800 */
[----:B------:R-:W-:Y:S01]  /*2f00*/  FMUL R52, R51, 1.4426950216293334961 ;  /* 0x3fb8aa3b33347820 */ /* 0x000fe20000400000 */
[----:B------:R-:W-:Y:S01]  /*2f10*/  FMUL R48, R48, 1.4426950216293334961 ;  /* 0x3fb8aa3b30307820 */ /* 0x000fe20000400000 */
[----:B------:R-:W-:-:S05]  /*2f20*/  FMUL R54, R53, 1.4426950216293334961 ;  /* 0x3fb8aa3b35367820 */ /* 0x000fca0000400000 */
[----:B------:R-:W1:Y:S01]  /*2f30*/  MUFU.EX2 R45, R8 ;  /* 0x00000008002d7308 */ /* 0x000e620000000800 */
[----:B0-----:R-:W-:-:S07]  /*2f40*/  FADD R50, R12, R13 ;  /* 0x0000000d0c327221 */ /* 0x001fce0000000000 */
[----:B------:R-:W0:Y:S08]  /*2f50*/  MUFU.EX2 R5, R5 ;  /* 0x0000000500057308 */ /* 0x000e300000000800 */
[----:B------:R-:W2:Y:S01]  /*2f60*/  MUFU.EX2 R6, R6 ;  /* 0x0000000600067308 */ /* 0x000ea20000000800 */
[----:B-1----:R1:W-:Y:S07]  /*2f70*/  STSM.16.M88 [R20+0x2400], R45 ;  /* 0x0024002d14007844 */ /* 0x0023ee0000000000 */
[----:B------:R0:W3:Y:S08]  /*2f80*/  MUFU.EX2 R14, R9 ;  /* 0x00000009000e7308 */ /* 0x0000f00000000800 */
[----:B------:R4:W5:Y:S01]  /*2f90*/  MUFU.EX2 R15, R7 ;  /* 0x00000007000f7308 */ /* 0x0009620000000800 */
[----:B0-----:R-:W-:Y:S01]  /*2fa0*/  FADD R9, R5, R50 ;  /* 0x0000003205097221 */ /* 0x001fe20000000000 */
[----:B------:R-:W-:Y:S01]  /*2fb0*/  BAR.SYNC.DEFER_BLOCKING 0x0 ;  /* 0x0000000000007b1d */ /* 0x000fe20000010000 */
[----:B--2---:R-:W-:-:S02]  /*2fc0*/  F2FP.SATFINITE.E4M3.F32.PACK_AB_MERGE_C R53, R6, R5, RZ ;  /* 0x000000050635723e */ /* 0x004fc400048070ff */
[----:B------:R-:W-:-:S03]  /*2fd0*/  FADD R9, R6, R9 ;  /* 0x0000000906097221 */ /* 0x000fc60000000000 */
[----:B------:R-:W0:Y:S01]  /*2fe0*/  MUFU.EX2 R19, R11 ;  /* 0x0000000b00137308 */ /* 0x000e220000000800 */
[----:B----4-:R-:W-:Y:S01]  /*2ff0*/  FMUL R7, R4, 1.4426950216293334961 ;  /* 0x3fb8aa3b04077820 */ /* 0x010fe20000400000 */
[----:B------:R-:W-:-:S04]  /*3000*/  FADD R4, R18, -R44 ;  /* 0x8000002c12047221 */ /* 0x000fc80000000000 */
[----:B------:R-:W-:Y:S02]  /*3010*/  FMUL R4, R4, 1.4426950216293334961 ;  /* 0x3fb8aa3b04047820 */ /* 0x000fe40000400000 */
[----:B------:R3:W2:Y:S08]  /*3020*/  MUFU.EX2 R30, R10 ;  /* 0x0000000a001e7308 */ /* 0x0006b00000000800 */
[----:B------:R5:W4:Y:S01]  /*3030*/  MUFU.EX2 R18, R7 ;  /* 0x0000000700127308 */ /* 0x000b220000000800 */
[----:B---3--:R-:W-:Y:S01]  /*3040*/  FADD R10, R14, R9 ;  /* 0x000000090e0a7221 */ /* 0x008fe20000000000 */
[----:B------:R1:W3:Y:S01]  /*3050*/  LDSM.16.M88 R50, [R3+UR10+0x2400] ;  /* 0x0024000a0332783b */ /* 0x0002e20008000000 */
[----:B------:R-:W1:Y:S05]  /*3060*/  SYNCS.PHASECHK.TRANS64.TRYWAIT P0, [UR28], R28 ;  /* 0x0000001cff0075a7 */ /* 0x000e6a000800111c */
[----:B------:R0:W2:Y:S01]  /*3070*/  MUFU.EX2 R29, R4 ;  /* 0x00000004001d7308 */ /* 0x0000a20000000800 */
[----:B-----5:R-:W-:-:S07]  /*3080*/  FADD R7, R15, R10 ;  /* 0x0000000a0f077221 */ /* 0x020fce0000000000 */
[----:B------:R-:W5:Y:S01]  /*3090*/  MUFU.EX2 R31, R31 ;  /* 0x0000001f001f7308 */ /* 0x000f620000000800 */
[----:B0-----:R-:W-:-:S04]  /*30a0*/  FADD R4, R16, R7 ;  /* 0x0000000710047221 */ /* 0x001fc80000000000 */
[----:B------:R-:W-:-:S03]  /*30b0*/  FADD R7, R19, R4 ;  /* 0x0000000413077221 */ /* 0x000fc60000000000 */
[----:B------:R-:W0:Y:S01]  /*30c0*/  MUFU.EX2 R52, R52 ;  /* 0x0000003400347308 */ /* 0x000e220000000800 */
[----:B--2---:R-:W-:-:S04]  /*30d0*/  FADD R4, R30, R7 ;  /* 0x000000071e047221 */ /* 0x004fc80000000000 */
[----:B------:R-:W-:-:S03]  /*30e0*/  FADD R7, R17, R4 ;  /* 0x0000000411077221 */ /* 0x000fc60000000000 */
[----:B------:R-:W2:Y:S01]  /*30f0*/  MUFU.EX2 R51, R48 ;  /* 0x0000003000337308 */ /* 0x000ea20000000800 */
[----:B----4-:R-:W-:-:S04]  /*3100*/  FADD R4, R18, R7 ;  /* 0x0000000712047221 */ /* 0x010fc80000000000 */
[----:B------:R-:W-:-:S03]  /*3110*/  FADD R4, R29, R4 ;  /* 0x000000041d047221 */ /* 0x000fc60000000000 */
[----:B------:R-:W4:Y:S01]  /*3120*/  MUFU.EX2 R54, R54 ;  /* 0x0000003600367308 */ /* 0x000f220000000800 */
[----:B-----5:R-:W-:-:S04]  /*3130*/  FADD R7, R31, R4 ;  /* 0x000000041f077221 */ /* 0x020fc80000000000 */
[----:B0-----:R-:W-:-:S04]  /*3140*/  FADD R4, R52, R7 ;  /* 0x0000000734047221 */ /* 0x001fc80000000000 */
[----:B--2---:R-:W-:Y:S01]  /*3150*/  FADD R49, R51, R4 ;  /* 0x0000000433317221 */ /* 0x004fe20000000000 */
[----:B------:R-:W-:-:S04]  /*3160*/  IADD3 R4, P1, PT, R46, UR27, RZ ;  /* 0x0000001b2e047c10 */ /* 0x000fc8000ff3e0ff */
[----:B------:R-:W-:Y:S01]  /*3170*/  IADD3.X R5, PT, PT, R47, UR6, RZ, P1, !PT ;  /* 0x000000062f057c10 */ /* 0x000fe20008ffe4ff */
[----:B----4-:R-:W-:-:S05]  /*3180*/  FADD R49, R54, R49 ;  /* 0x0000003136317221 */ /* 0x010fca0000000000 */
[----:B------:R0:W2:Y:S01]  /*3190*/  SHFL.BFLY PT, R48, R49, 0x10, 0x1f ;  /* 0x0e001f0031307f89 */ /* 0x0000a200000e0000 */
[----:B-1-3--:R-:W-:Y:S05]  /*31a0*/  @!P0 BRA `(.L_x_17) ;  /* 0x00000018001c8947 */ /* 0x00afea0003800000 */
.L_x_25:
[----:B------:R-:W-:Y:S01]  /*31b0*/  IADD3 R6, P0, PT, R42, UR27, RZ ;  /* 0x0000001b2a067c10 */ /* 0x000fe2000ff1e0ff */
[----:B------:R-:W3:Y:S03]  /*31c0*/  LDG.E.U8 R56, desc[UR20][R4.64] ;  /* 0x0000001404387981 */ /* 0x000ee6000c1e1100 */
[----:B------:R-:W-:Y:S02]  /*31d0*/  IADD3.X R7, PT, PT, R43, UR6, RZ, P0, !PT ;  /* 0x000000062b077c10 */ /* 0x000fe400087fe4ff */
[----:B------:R-:W-:-:S03]  /*31e0*/  IADD3 R8, P0, PT, R40, UR27, RZ ;  /* 0x0000001b28087c10 */ /* 0x000fc6000ff1e0ff */
[----:B------:R-:W4:Y:S01]  /*31f0*/  LDG.E.U8 R58, desc[UR20][R6.64] ;  /* 0x00000014063a7981 */ /* 0x000f22000c1e1100 */
[----:B------:R-:W-:Y:S02]  /*3200*/  IADD3.X R9, PT, PT, R41, UR6, RZ, P0, !PT ;  /* 0x0000000629097c10 */ /* 0x000fe400087fe4ff */
[----:B------:R-:W-:-:S03]  /*3210*/  IADD3 R10, P0, PT, R38, UR27, RZ ;  /* 0x0000001b260a7c10 */ /* 0x000fc6000ff1e0ff */
[----:B------:R-:W5:Y:S01]  /*3220*/  LDG.E.U8 R60, desc[UR20][R8.64] ;  /* 0x00000014083c7981 */ /* 0x000f62000c1e1100 */
[----:B------:R-:W-:-:S05]  /*3230*/  IADD3.X R11, PT, PT, R39, UR6, RZ, P0, !PT ;  /* 0x00000006270b7c10 */ /* 0x000fca00087fe4ff */
[----:B--2---:R1:W2:Y:S01]  /*3240*/  LDG.E.U8 R55, desc[UR20][R10.64] ;  /* 0x000000140a377981 */ /* 0x0042a2000c1e1100 */
[----:B------:R-:W-:Y:S01]  /*3250*/  F2FP.SATFINITE.E4M3.F32.PACK_AB_MERGE_C R16, R19, R16, RZ ;  /* 0x000000101310723e */ /* 0x000fe200048070ff */
[----:B------:R-:W-:Y:S01]  /*3260*/  ULEA UR28, UR25, UR10, 0x3 ;  /* 0x0000000a191c7291 */ /* 0x000fe2000f8e18ff */
[----:B------:R-:W-:Y:S01]  /*3270*/  F2FP.SATFINITE.E4M3.F32.PACK_AB_MERGE_C R18, R29, R18, RZ ;  /* 0x000000121d12723e */ /* 0x000fe200048070ff */
[----:B------:R-:W-:Y:S01]  /*3280*/  FADD R48, R49, R48 ;  /* 0x0000003031307221 */ /* 0x000fe20000000000 */
[----:B------:R-:W-:Y:S01]  /*3290*/  F2FP.SATFINITE.E4M3.F32.PACK_AB_MERGE_C R29, R15, R14, R16 ;  /* 0x0000000e0f1d723e */ /* 0x000fe20004807010 */
[----:B------:R-:W-:Y:S01]  /*32a0*/  UIADD3 UR28, UPT, UPT, UR28, 0x2c00, URZ ;  /* 0x00002c001c1c7890 */ /* 0x000fe2000fffe0ff */
[----:B------:R-:W-:Y:S01]  /*32b0*/  F2FP.SATFINITE.E4M3.F32.PACK_AB_MERGE_C R28, R13, R12, R53 ;  /* 0x0000000c0d1c723e */ /* 0x000fe20004807035 */
[----:B------:R-:W-:Y:S01]  /*32c0*/  UMOV UR16, UR4 ;  /* 0x0000000400107c82 */ /* 0x000fe20008000000 */
[----:B------:R-:W-:Y:S02]  /*32d0*/  F2FP.SATFINITE.E4M3.F32.PACK_AB_MERGE_C R30, R17, R30, R18 ;  /* 0x0000001e111e723e */ /* 0x000fe40004807012 */
[----:B-1----:R-:W1:Y:S01]  /*32e0*/  LDTM.x16 R4, tmem[UR32] ;  /* 0x00000020000479ee */ /* 0x002e620008240000 */
[----:B------:R-:W-:-:S04]  /*32f0*/  F2FP.SATFINITE.E4M3.F32.PACK_AB_MERGE_C R51, R54, R51, RZ ;  /* 0x000000333633723e */ /* 0x000fc800048070ff */
[----:B------:R-:W-:Y:S01]  /*3300*/  F2FP.SATFINITE.E4M3.F32.PACK_AB_MERGE_C R31, R52, R31, R51 ;  /* 0x0000001f341f723e */ /* 0x000fe20004807033 */
[C---:B-1----:R-:W-:Y:S01]  /*3310*/  FMUL R4, R50.reuse, R4 ;  /* 0x0000000432047220 */ /* 0x042fe20000400000 */
        /* <DEDUP_REMOVED lines=14> */
[----:B------:R-:W-:Y:S01]  /*3400*/  FMUL R19, R50, R19 ;  /* 0x0000001332137220 */ /* 0x000fe20000400000 */
[----:B---3--:R1:W-:Y:S04]  /*3410*/  STS.U8 [R21+UR10+0x2800], R56 ;  /* 0x0028003815007988 */ /* 0x0083e8000800000a */
[----:B----4-:R1:W-:Y:S04]  /*3420*/  STS.U8 [R21+UR10+0x2900], R58 ;  /* 0x0029003a15007988 */ /* 0x0103e8000800000a */
[----:B-----5:R1:W-:Y:S04]  /*3430*/  STS.U8 [R21+UR10+0x2a00], R60 ;  /* 0x002a003c15007988 */ /* 0x0203e8000800000a */
[----:B--2---:R1:W-:Y:S04]  /*3440*/  STS.U8 [R21+UR10+0x2b00], R55 ;  /* 0x002b003715007988 */ /* 0x0043e8000800000a */
[----:B------:R1:W-:Y:S01]  /*3450*/  STS.128 [R24+0x1000], R28 ;  /* 0x0010001c18007388 */ /* 0x0003e20000000c00 */
[----:B------:R-:W-:Y:S01]  /*3460*/  NOP ;  /* 0x0000000000007918 */ /* 0x000fe20000000000 */
[----:B------:R1:W-:Y:S01]  /*3470*/  STTM.x16 tmem[UR32], R4 ;  /* 0x00000004000079ed */ /* 0x0003e20008240020 */
[----:B------:R-:W2:Y:S02]  /*3480*/  FENCE.VIEW.ASYNC.T ;  /* 0x00000000000073c6 */ /* 0x000ea40000000200 */
[----:B--2---:R-:W-:Y:S06]  /*3490*/  BAR.SYNC.DEFER_BLOCKING 0x0 ;  /* 0x0000000000007b1d */ /* 0x004fec0000010000 */
[----:B------:R2:W-:Y:S06]  /*34a0*/  MEMBAR.ALL.CTA ;  /* 0x0000000000007992 */ /* 0x0005ec0000008000 */
[----:B--2---:R-:W2:Y:S02]  /*34b0*/  FENCE.VIEW.ASYNC.S ;  /* 0x00000000000073c6 */ /* 0x004ea40000000000 */
[----:B--2---:R-:W-:Y:S06]  /*34c0*/  BAR.SYNC.DEFER_BLOCKING 0x0 ;  /* 0x0000000000007b1d */ /* 0x004fec0000010000 */
[----:B------:R-:W-:Y:S05]  /*34d0*/  BRA.U UP3, `(.L_x_18) ;  /* 0x0000000103287547 */ /* 0x000fea000b800000 */
[----:B------:R-:W-:Y:S01]  /*34e0*/  UMOV UR6, UR28 ;  /* 0x0000001c00067c82 */ /* 0x000fe20008000000 */
[----:B------:R-:W-:Y:S01]  /*34f0*/  UMOV UR7, URZ ;  /* 0x000000ff00077c82 */ /* 0x000fe20008000000 */
[----:B------:R-:W-:Y:S01]  /*3500*/  UMOV UR14, UR22 ;  /* 0x00000016000e7c82 */ /* 0x000fe20008000000 */
[----:B------:R-:W-:Y:S01]  /*3510*/  UMOV UR15, 0xc0004010 ;  /* 0xc0004010000f7882 */ /* 0x000fe20000000000 */
[----:B------:R-:W-:Y:S01]  /*3520*/  UMOV UR34, 0x0 ;  /* 0x0000000000227882 */ /* 0x000fe20000000000 */
[----:B------:R-:W-:Y:S01]  /*3530*/  UMOV UR35, 0x8080010 ;  /* 0x0808001000237882 */ /* 0x000fe20000000000 */
[----:B------:R-:W-:Y:S01]  /*3540*/  UMOV UR6, UR6 ;  /* 0x0000000600067c82 */ /* 0x000fe20008000000 */
[----:B------:R2:W-:Y:S01]  /*3550*/  UTCQMMA gdesc[UR12], gdesc[UR14], tmem[UR29], tmem[UR34], idesc[UR35], UPT ;  /* 0x00ff220e0c0075ea */ /* 0x0005e2000b80031d */
[----:B------:R2:W-:Y:S01]  /*3560*/  UTCBAR [UR6], URZ ;  /* 0x000000ff060073e9 */ /* 0x0005e200080000ff */
[----:B------:R-:W-:Y:S02]  /*3570*/  NOP ;  /* 0x0000000000007918 */ /* 0x000fe40000000000 */
.L_x_18:
[----:B------:R-:W-:Y:S01]  /*3580*/  UISETP.GE.U32.AND UP0, UPT, UR5, UR18, UPT ;  /* 0x000000120500728c */ /* 0x000fe2000bf06070 */
[----:B------:R-:W-:Y:S01]  /*3590*/  FFMA R25, R45, R25, R48 ;  /* 0x000000192d197223 */ /* 0x000fe20000000030 */
[----:B------:R-:W-:Y:S01]  /*35a0*/  UIADD3 UR25, UPT, UPT, UR25, 0x1, URZ ;  /* 0x0000000119197890 */ /* 0x000fe2000fffe0ff */
[----:B-1----:R-:W-:Y:S01]  /*35b0*/  IMAD.U32 R28, RZ, RZ, UR16 ;  /* 0x00000010ff1c7e24 */ /* 0x002fe2000f8e00ff */
[----:B------:R-:W-:Y:S01]  /*35c0*/  UISETP.GE.U32.AND.EX UP0, UPT, UR8, URZ, UPT, UP0 ;  /* 0x000000ff0800728c */ /* 0x000fe2000bf06100 */
[----:B------:R-:W-:Y:S01]  /*35d0*/  IMAD.MOV.U32 R29, RZ, RZ, R44 ;  /* 0x000000ffff1d7224 */ /* 0x000fe200078e002c */
[----:B------:R-:W-:Y:S02]  /*35e0*/  UISETP.GT.AND UP4, UPT, UR25, 0x1, UPT ;  /* 0x000000011900788c */ /* 0x000fe4000bf84270 */
[----:B------:R-:W-:Y:S02]  /*35f0*/  UIADD3 UR27, UPT, UPT, UR23, UR27, URZ ;  /* 0x0000001b171b7290 */ /* 0x000fe4000fffe0ff */
[----:B--2---:R-:W-:-:S02]  /*3600*/  USEL UR6, URZ, 0x1, !UP4 ;  /* 0x00000001ff067887 */ /* 0x004fc4000e000000 */
[----:B------:R-:W-:Y:S02]  /*3610*/  UIADD3 UR26, UPT, UPT, UR24, UR26, URZ ;  /* 0x0000001a181a7290 */ /* 0x000fe4000fffe0ff */
[----:B------:R-:W-:Y:S02]  /*3620*/  USEL UR25, UR25, URZ, !UP4 ;  /* 0x000000ff19197287 */ /* 0x000fe4000e000000 */
[----:B------:R-:W-:Y:S01]  /*3630*/  ULOP3.LUT UR4, UR4, UR6, URZ, 0x3c, !UPT ;  /* 0x0000000604047292 */ /* 0x000fe2000f8e3cff */
[----:B------:R-:W-:Y:S11]  /*3640*/  BRA.U !UP0, `(.L_x_19) ;  /* 0xffffffed08307547 */ /* 0x000ff6000b83ffff */
[----:B------:R-:W-:Y:S01]  /*3650*/  UISETP.GE.AND UP0, UPT, UR31, 0x1, UPT ;  /* 0x000000011f00788c */ /* 0x000fe2000bf06270 */
[----:B------:R-:W-:-:S08]  /*3660*/  IMAD.MOV.U32 R29, RZ, RZ, R44 ;  /* 0x000000ffff1d7224 */ /* 0x000fd000078e002c */
[----:B------:R-:W-:Y:S05]  /*3670*/  BRA.U !UP0, `(.L_x_14) ;  /* 0x0000000108147547 */ /* 0x000fea000b800000 */
[----:B------:R-:W-:-:S06]  /*3680*/  USHF.L.U32 UR4, UR16, 0x1f, URZ ;  /* 0x0000001f10047899 */ /* 0x000fcc00080006ff */
[----:B------:R-:W-:-:S04]  /*3690*/  IMAD.U32 R4, RZ, RZ, UR4 ;  /* 0x00000004ff047e24 */ /* 0x000fc8000f8e00ff */
[----:B------:R-:W1:Y:S02]  /*36a0*/  SYNCS.PHASECHK.TRANS64.TRYWAIT P0, [UR28], R4 ;  /* 0x00000004ff0075a7 */ /* 0x000e64000800111c */
[----:B-1----:R-:W-:Y:S05]  /*36b0*/  @!P0 BRA `(.L_x_20) ;  /* 0x0000001000e48947 */ /* 0x002fea0003800000 */
.L_x_26:
[----:B------:R-:W-:-:S07]  /*36c0*/  IMAD.MOV.U32 R29, RZ, RZ, R44 ;  /* 0x000000ffff1d7224 */ /* 0x000fce00078e002c */
.L_x_14:
[----:B------:R-:W-:Y:S01]  /*36d0*/  BAR.SYNC.DEFER_BLOCKING 0x0 ;  /* 0x0000000000007b1d */ /* 0x000fe20000010000 */
[C---:B------:R-:W-:Y:S01]  /*36e0*/  LOP3.LUT P0, RZ, R0.reuse, 0xff, RZ, 0xc0, !PT ;  /* 0x000000ff00ff7812 */ /* 0x040fe2000780c0ff */
[C---:B------:R-:W-:Y:S01]  /*36f0*/  IMAD.SHL.U32 R27, R0.reuse, 0x4, RZ ;  /* 0x00000004001b7824 */ /* 0x040fe200078e00ff */
[----:B------:R-:W-:Y:S01]  /*3700*/  FSETP.GEU.AND P1, PT, R25, 1.175494350822287508e-38, PT ;  /* 0x008000001900780b */ /* 0x000fe20003f2e000 */
[C---:B------:R-:W-:Y:S01]  /*3710*/  IMAD.SHL.U32 R22, R0.reuse, 0x10, RZ ;  /* 0x0000001000167824 */ /* 0x040fe200078e00ff */
[----:B------:R-:W-:Y:S01]  /*3720*/  LOP3.LUT R21, R0, 0x18, RZ, 0xc0, !PT ;  /* 0x0000001800157812 */ /* 0x000fe200078ec0ff */
[----:B------:R-:W1:Y:S01]  /*3730*/  LDCU.64 UR4, c[0x0][0x3e0] ;  /* 0x00007c00ff0477ac */ /* 0x000e620008000a00 */
[----:B------:R-:W-:Y:S01]  /*3740*/  LOP3.LUT R27, R27, 0x180, RZ, 0xc0, !PT ;  /* 0x000001801b1b7812 */ /* 0x000fe200078ec0ff */
[----:B------:R-:W2:Y:S01]  /*3750*/  LDC.64 R30, c[0x0][0x398] ;  /* 0x0000e600ff1e7b82 */ /* 0x000ea20000000a00 */
[----:B------:R-:W-:Y:S02]  /*3760*/  LEA R26, R21, UR10, 0x6 ;  /* 0x0000000a151a7c11 */ /* 0x000fe4000f8e30ff */
[----:B------:R-:W-:-:S02]  /*3770*/  LOP3.LUT R24, R22, 0x870, RZ, 0xc0, !PT ;  /* 0x0000087016187812 */ /* 0x000fc400078ec0ff */
[----:B------:R-:W-:Y:S01]  /*3780*/  LOP3.LUT R28, R22, 0x70, RZ, 0xc0, !PT ;  /* 0x00000070161c7812 */ /* 0x000fe200078ec0ff */
[----:B------:R-:W-:Y:S01]  /*3790*/  IMAD R21, R21, 0x40, R26 ;  /* 0x0000004015157824 */ /* 0x000fe200078e021a */
[----:B------:R-:W-:-:S03]  /*37a0*/  IADD3 R22, PT, PT, R27, R26, R24 ;  /* 0x0000001a1b167210 */ /* 0x000fc60007ffe018 */
[----:B------:R-:W-:Y:S01]  /*37b0*/  IMAD.IADD R21, R28, 0x1, R21 ;  /* 0x000000011c157824 */ /* 0x000fe200078e0215 */
[----:B------:R-:W3:Y:S02]  /*37c0*/  @!P0 SYNCS.CCTL.IV [UR10+0x2c00] ;  /* 0x002c0000ff0089b1 */ /* 0x000ee4000800000a */
[----:B---3--:R-:W-:Y:S01]  /*37d0*/  BAR.SYNC.DEFER_BLOCKING 0x0 ;  /* 0x0000000000007b1d */ /* 0x008fe20000010000 */
[----:B-1----:R-:W-:-:S05]  /*37e0*/  UIMAD UR4, UR9, UR4, URZ ;  /* 0x00000004090472a4 */ /* 0x002fca000f8e02ff */
[----:B------:R-:W1:Y:S02]  /*37f0*/  @!P0 SYNCS.CCTL.IV [UR10+0x2c08] ;  /* 0x002c0800ff0089b1 */ /* 0x000e64000800000a */
[----:B-1----:R1:W-:Y:S01]  /*3800*/  STSM.16.M88 [R20], R25 ;  /* 0x0000001914007844 */ /* 0x0023e20000000000 */
[----:B------:R-:W-:Y:S01]  /*3810*/  BAR.SYNC.DEFER_BLOCKING 0x0 ;  /* 0x0000000000007b1d */ /* 0x000fe20000010000 */
[----:B-1----:R-:W-:-:S05]  /*3820*/  @!P1 FMUL R25, R25, 8388608 ;  /* 0x4b00000019199820 */ /* 0x002fca0000400000 */
[----:B0-----:R-:W0:Y:S01]  /*3830*/  LDTM.x16 R4, tmem[UR32] ;  /* 0x00000020000479ee */ /* 0x001e220008240000 */
[----:B------:R-:W1:Y:S01]  /*3840*/  LDSM.16.M88 R23, [R3+UR10] ;  /* 0x0000000a0317783b */ /* 0x000e620008000000 */
[----:B------:R-:W-:Y:S01]  /*3850*/  NOP ;  /* 0x0000000000007918 */ /* 0x000fe20000000000 */
[----:B0-----:R-:W-:Y:S01]  /*3860*/  BAR.SYNC.DEFER_BLOCKING 0x0 ;  /* 0x0000000000007b1d */ /* 0x001fe20000010000 */
[C---:B-1----:R-:W-:Y:S02]  /*3870*/  FSETP.GT.AND P0, PT, |R23|.reuse, 8.50705917302346158658e+37, PT ;  /* 0x7e8000001700780b */ /* 0x042fe40003f04200 */
[----:B------:R-:W-:-:S11]  /*3880*/  FSETP.GEU.AND P2, PT, |R23|, 1.175494350822287508e-38, PT ;  /* 0x008000001700780b */ /* 0x000fd60003f4e200 */
[----:B------:R-:W-:Y:S01]  /*3890*/  @P0 FMUL R23, R23, 0.25 ;  /* 0x3e80000017170820 */ /* 0x000fe20000400000 */
[----:B------:R-:W-:Y:S01]  /*38a0*/  @P0 FMUL R4, R4, 0.25 ;  /* 0x3e80000004040820 */ /* 0x000fe20000400000 */
[----:B------:R-:W-:Y:S01]  /*38b0*/  @P0 FMUL R5, R5, 0.25 ;  /* 0x3e80000005050820 */ /* 0x000fe20000400000 */
[----:B------:R-:W-:Y:S01]  /*38c0*/  @P0 FMUL R6, R6, 0.25 ;  /* 0x3e80000006060820 */ /* 0x000fe20000400000 */
[----:B------:R-:W-:Y:S01]  /*38d0*/  @!P2 FMUL R23, R23, 16777216 ;  /* 0x4b8000001717a820 */ /* 0x000fe20000400000 */
[----:B------:R-:W-:Y:S01]  /*38e0*/  @P0 FMUL R7, R7, 0.25 ;  /* 0x3e80000007070820 */ /* 0x000fe20000400000 */
[----:B------:R-:W-:Y:S01]  /*38f0*/  @!P2 FMUL R4, R4, 16777216 ;  /* 0x4b8000000404a820 */ /* 0x000fe20000400000 */
[----:B------:R-:W-:Y:S01]  /*3900*/  @!P2 FMUL R5, R5, 16777216 ;  /* 0x4b8000000505a820 */ /* 0x000fe20000400000 */
[----:B------:R-:W-:Y:S01]  /*3910*/  @P0 FMUL R12, R12, 0.25 ;  /* 0x3e8000000c0c0820 */ /* 0x000fe20000400000 */
[----:B------:R-:W-:Y:S01]  /*3920*/  @P0 FMUL R13, R13, 0.25 ;  /* 0x3e8000000d0d0820 */ /* 0x000fe20000400000 */
[----:B------:R-:W0:Y:S01]  /*3930*/  MUFU.RCP R23, R23 ;  /* 0x0000001700177308 */ /* 0x000e220000001000 */
[----:B------:R-:W-:Y:S01]  /*3940*/  @P0 FMUL R14, R14, 0.25 ;  /* 0x3e8000000e0e0820 */ /* 0x000fe20000400000 */
[----:B------:R-:W-:Y:S01]  /*3950*/  @P0 FMUL R15, R15, 0.25 ;  /* 0x3e8000000f0f0820 */ /* 0x000fe20000400000 */
[----:B------:R-:W-:Y:S01]  /*3960*/  @P0 FMUL R16, R16, 0.25 ;  /* 0x3e80000010100820 */ /* 0x000fe20000400000 */
[----:B------:R-:W-:Y:S01]  /*3970*/  @P0 FMUL R17, R17, 0.25 ;  /* 0x3e80000011110820 */ /* 0x000fe20000400000 */
[----:B------:R-:W-:Y:S01]  /*3980*/  @!P2 FMUL R6, R6, 16777216 ;  /* 0x4b8000000606a820 */ /* 0x000fe20000400000 */
[----:B------:R-:W-:Y:S01]  /*3990*/  @!P2 FMUL R7, R7, 16777216 ;  /* 0x4b8000000707a820 */ /* 0x000fe20000400000 */
[----:B------:R-:W-:Y:S01]  /*39a0*/  @P0 FMUL R8, R8, 0.25 ;  /* 0x3e80000008080820 */ /* 0x000fe20000400000 */
[----:B------:R-:W-:Y:S01]  /*39b0*/  @P0 FMUL R9, R9, 0.25 ;  /* 0x3e80000009090820 */ /* 0x000fe20000400000 */
[----:B------:R-:W-:Y:S01]  /*39c0*/  @P0 FMUL R18, R18, 0.25 ;  /* 0x3e80000012120820 */ /* 0x000fe20000400000 */
[----:B------:R-:W-:Y:S01]  /*39d0*/  @P0 FMUL R19, R19, 0.25 ;  /* 0x3e80000013130820 */ /* 0x000fe20000400000 */
[----:B------:R-:W-:Y:S01]  /*39e0*/  @!P2 FMUL R12, R12, 16777216 ;  /* 0x4b8000000c0ca820 */ /* 0x000fe20000400000 */
[----:B------:R-:W-:Y:S01]  /*39f0*/  @!P2 FMUL R13, R13, 16777216 ;  /* 0x4b8000000d0da820 */ /* 0x000fe20000400000 */
[----:B------:R-:W-:Y:S01]  /*3a00*/  @!P2 FMUL R14, R14, 16777216 ;  /* 0x4b8000000e0ea820 */ /* 0x000fe20000400000 */
[----:B------:R-:W-:Y:S01]  /*3a10*/  @!P2 FMUL R15, R15, 16777216 ;  /* 0x4b8000000f0fa820 */ /* 0x000fe20000400000 */
[----:B------:R-:W-:Y:S01]  /*3a20*/  @!P2 FMUL R16, R16, 16777216 ;  /* 0x4b8000001010a820 */ /* 0x000fe20000400000 */
[----:B------:R-:W-:Y:S01]  /*3a30*/  @!P2 FMUL R17, R17, 16777216 ;  /* 0x4b8000001111a820 */ /* 0x000fe20000400000 */
[C---:B0-----:R-:W-:Y:S01]  /*3a40*/  FMUL R4, R23.reuse, R4 ;  /* 0x0000000417047220 */ /* 0x041fe20000400000 */
[C---:B------:R-:W-:Y:S01]  /*3a50*/  FMUL R5, R23.reuse, R5 ;  /* 0x0000000517057220 */ /* 0x040fe20000400000 */
[C---:B------:R-:W-:Y:S01]  /*3a60*/  FMUL R6, R23.reuse, R6 ;  /* 0x0000000617067220 */ /* 0x040fe20000400000 */
[----:B------:R-:W-:Y:S01]  /*3a70*/  FMUL R7, R23, R7 ;  /* 0x0000000717077220 */ /* 0x000fe20000400000 */
[----:B------:R-:W-:Y:S01]  /*3a80*/  @!P2 FMUL R8, R8, 16777216 ;  /* 0x4b8000000808a820 */ /* 0x000fe20000400000 */
[----:B------:R-:W-:Y:S01]  /*3a90*/  @!P2 FMUL R9, R9, 16777216 ;  /* 0x4b8000000909a820 */ /* 0x000fe20000400000 */
[----:B------:R-:W-:Y:S01]  /*3aa0*/  @P0 FMUL R10, R10, 0.25 ;  /* 0x3e8000000a0a0820 */ /* 0x000fe20000400000 */
[----:B------:R-:W-:Y:S01]  /*3ab0*/  @P0 FMUL R11, R11, 0.25 ;  /* 0x3e8000000b0b0820 */ /* 0x000fe20000400000 */
[----:B------:R-:W-:Y:S01]  /*3ac0*/  @!P2 FMUL R18, R18, 16777216 ;  /* 0x4b8000001212a820 */ /* 0x000fe20000400000 */
[----:B------:R-:W-:Y:S01]  /*3ad0*/  @!P2 FMUL R19, R19, 16777216 ;  /* 0x4b8000001313a820 */ /* 0x000fe20000400000 */
[C---:B------:R-:W-:Y:S01]  /*3ae0*/  FMUL R12, R23.reuse, R12 ;  /* 0x0000000c170c7220 */ /* 0x040fe20000400000 */
[C---:B------:R-:W-:Y:S01]  /*3af0*/  FMUL R13, R23.reuse, R13 ;  /* 0x0000000d170d7220 */ /* 0x040fe20000400000 */
[C---:B------:R-:W-:Y:S01]  /*3b00*/  FMUL R14, R23.reuse, R14 ;  /* 0x0000000e170e7220 */ /* 0x040fe20000400000 */
[C---:B------:R-:W-:Y:S01]  /*3b10*/  FMUL R15, R23.reuse, R15 ;  /* 0x0000000f170f7220 */ /* 0x040fe20000400000 */
[C---:B------:R-:W-:Y:S01]  /*3b20*/  FMUL R16, R23.reuse, R16 ;  /* 0x0000001017107220 */ /* 0x040fe20000400000 */
[----:B------:R-:W-:Y:S01]  /*3b30*/  FMUL R17, R23, R17 ;  /* 0x0000001117117220 */ /* 0x000fe20000400000 */
[----:B------:R-:W-:Y:S01]  /*3b40*/  F2FP.SATFINITE.E4M3.F32.PACK_AB_MERGE_C R5, R5, R4, RZ ;  /* 0x000000040505723e */ /* 0x000fe200048070ff */
[C---:B------:R-:W-:Y:S01]  /*3b50*/  FMUL R8, R23.reuse, R8 ;  /* 0x0000000817087220 */ /* 0x040fe20000400000 */
[----:B------:R-:W-:Y:S01]  /*3b60*/  FMUL R9, R23, R9 ;  /* 0x0000000917097220 */ /* 0x000fe20000400000 */
[----:B------:R-:W-:Y:S01]  /*3b70*/  F2FP.SATFINITE.E4M3.F32.PACK_AB_MERGE_C R6, R7, R6, RZ ;  /* 0x000000060706723e */ /* 0x000fe200048070ff */
[----:B------:R-:W-:Y:S01]  /*3b80*/  @!P2 FMUL R10, R10, 16777216 ;  /* 0x4b8000000a0aa820 */ /* 0x000fe20000400000 */
[----:B------:R-:W-:Y:S01]  /*3b90*/  @!P2 FMUL R11, R11, 16777216 ;  /* 0x4b8000000b0ba820 */ /* 0x000fe20000400000 */
[C---:B------:R-:W-:Y:S01]  /*3ba0*/  FMUL R18, R23.reuse, R18 ;  /* 0x0000001217127220 */ /* 0x040fe20000400000 */
[----:B------:R-:W-:Y:S01]  /*3bb0*/  FMUL R19, R23, R19 ;  /* 0x0000001317137220 */ /* 0x000fe20000400000 */
[----:B------:R-:W-:Y:S01]  /*3bc0*/  LOP3.LUT R7, R5, 0xffff, RZ, 0xc0, !PT ;  /* 0x0000ffff05077812 */ /* 0x000fe200078ec0ff */
[----:B------:R-:W-:Y:S01]  /*3bd0*/  FMUL R10, R23, R10 ;  /* 0x0000000a170a7220 */ /* 0x000fe20000400000 */
[----:B------:R-:W-:Y:S01]  /*3be0*/  F2FP.SATFINITE.E4M3.F32.PACK_AB_MERGE_C R13, R13, R12, RZ ;  /* 0x0000000c0d0d723e */ /* 0x000fe200048070ff */
[----:B------:R-:W-:Y:S01]  /*3bf0*/  FMUL R11, R23, R11 ;  /* 0x0000000b170b7220 */ /* 0x000fe20000400000 */
[----:B------:R-:W-:Y:S01]  /*3c00*/  F2FP.SATFINITE.E4M3.F32.PACK_AB_MERGE_C R14, R15, R14, RZ ;  /* 0x0000000e0f0e723e */ /* 0x000fe200048070ff */
[----:B------:R-:W-:Y:S01]  /*3c10*/  VIADD R12, R25, 0xc0cafb0d ;  /* 0xc0cafb0d190c7836 */ /* 0x000fe20000000000 */
[----:B------:R-:W-:-:S02]  /*3c20*/  F2FP.SATFINITE.E4M3.F32.PACK_AB_MERGE_C R16, R17, R16, RZ ;  /* 0x000000101110723e */ /* 0x000fc400048070ff */
[----:B------:R-:W-:Y:S02]  /*3c30*/  LOP3.LUT R6, R6, 0xffff, RZ, 0xc0, !PT ;  /* 0x0000ffff06067812 */ /* 0x000fe400078ec0ff */
[----:B------:R-:W-:Y:S02]  /*3c40*/  F2FP.SATFINITE.E4M3.F32.PACK_AB_MERGE_C R8, R9, R8, RZ ;  /* 0x000000080908723e */ /* 0x000fe400048070ff */
[----:B------:R-:W-:Y:S02]  /*3c50*/  F2FP.SATFINITE.E4M3.F32.PACK_AB_MERGE_C R18, R19, R18, RZ ;  /* 0x000000121312723e */ /* 0x000fe400048070ff */
[----:B------:R-:W-:Y:S02]  /*3c60*/  SHF.R.U32.HI R5, RZ, 0x8, R7 ;  /* 0x00000008ff057819 */ /* 0x000fe40000011607 */
[----:B------:R-:W-:Y:S02]  /*3c70*/  LOP3.LUT R17, R13, 0xffff, RZ, 0xc0, !PT ;  /* 0x0000ffff0d117812 */ /* 0x000fe400078ec0ff */
[----:B------:R-:W-:-:S02]  /*3c80*/  LOP3.LUT R14, R14, 0xffff, RZ, 0xc0, !PT ;  /* 0x0000ffff0e0e7812 */ /* 0x000fc400078ec0ff */
[----:B------:R-:W-:Y:S01]  /*3c90*/  LOP3.LUT R19, R16, 0xffff, RZ, 0xc0, !PT ;  /* 0x0000ffff10137812 */ /* 0x000fe200078ec0ff */
[----:B------:R-:W-:Y:S01]  /*3ca0*/  IMAD.MOV.U32 R16, RZ, RZ, 0x3dc6b27f ;  /* 0x3dc6b27fff107424 */ /* 0x000fe200078e00ff */
[--C-:B------:R-:W-:Y:S02]  /*3cb0*/  PRMT R7, R7, 0x3340, R6.reuse ;  /* 0x0000334007077816 */ /* 0x100fe40000000006 */
[----:B------:R-:W-:Y:S02]  /*3cc0*/  LOP3.LUT R15, R8, 0xffff, RZ, 0xc0, !PT ;  /* 0x0000ffff080f7812 */ /* 0x000fe400078ec0ff */
[----:B------:R-:W-:Y:S02]  /*3cd0*/  SHF.R.U32.HI R6, RZ, 0x8, R6 ;  /* 0x00000008ff067819 */ /* 0x000fe40000011606 */
[----:B------:R-:W-:Y:S02]  /*3ce0*/  F2FP.SATFINITE.E4M3.F32.PACK_AB_MERGE_C R4, R11, R10, RZ ;  /* 0x0000000a0b04723e */ /* 0x000fe400048070ff */
[----:B------:R-:W-:-:S02]  /*3cf0*/  PRMT R11, R19, 0x3340, R0 ;  /* 0x00003340130b7816 */ /* 0x000fc40000000000 */
[----:B------:R-:W-:Y:S02]  /*3d00*/  PRMT R10, R17, 0x3340, R14 ;  /* 0x00003340110a7816 */ /* 0x000fe4000000000e */
[----:B------:R-:W-:Y:S02]  /*3d10*/  PRMT R8, R15, 0x3340, R0 ;  /* 0x000033400f087816 */ /* 0x000fe40000000000 */
[----:B------:R-:W-:Y:S02]  /*3d20*/  LOP3.LUT R5, R5, 0xffff, RZ, 0xc0, !PT ;  /* 0x0000ffff05057812 */ /* 0x000fe400078ec0ff */
[----:B------:R-:W-:Y:S02]  /*3d30*/  LOP3.LUT R6, R6, 0xffff, RZ, 0xc0, !PT ;  /* 0x0000ffff06067812 */ /* 0x000fe400078ec0ff */
[----:B------:R-:W-:Y:S02]  /*3d40*/  PRMT R11, R10, 0x5410, R11 ;  /* 0x000054100a0b7816 */ /* 0x000fe4000000000b */
[----:B------:R-:W-:-:S02]  /*3d50*/  PRMT R9, R7, 0x5410, R8 ;  /* 0x0000541007097816 */ /* 0x000fc40000000008 */
[----:B------:R-:W-:Y:S02]  /*3d60*/  PRMT R10, R5, 0x3340, R6 ;  /* 0x00003340050a7816 */ /* 0x000fe40000000006 */
[----:B------:R-:W-:Y:S02]  /*3d70*/  SHF.R.U32.HI R5, RZ, 0x8, R15 ;  /* 0x00000008ff057819 */ /* 0x000fe4000001160f */
[----:B------:R-:W-:Y:S02]  /*3d80*/  SHF.R.U32.HI R6, RZ, 0x8, R17 ;  /* 0x00000008ff067819 */ /* 0x000fe40000011611 */
[----:B------:R-:W-:Y:S02]  /*3d90*/  SHF.R.U32.HI R7, RZ, 0x8, R14 ;  /* 0x00000008ff077819 */ /* 0x000fe4000001160e */
[----:B------:R-:W-:Y:S02]  /*3da0*/  SHF.R.U32.HI R8, RZ, 0x8, R19 ;  /* 0x00000008ff087819 */ /* 0x000fe40000011613 */
[----:B------:R-:W-:-:S02]  /*3db0*/  LOP3.LUT R12, R12, 0xff800000, RZ, 0xc0, !PT ;  /* 0xff8000000c0c7812 */ /* 0x000fc400078ec0ff */
[----:B------:R-:W-:Y:S02]  /*3dc0*/  LOP3.LUT R5, R5, 0xffff, RZ, 0xc0, !PT ;  /* 0x0000ffff05057812 */ /* 0x000fe400078ec0ff */
[----:B------:R-:W-:Y:S01]  /*3dd0*/  LOP3.LUT R14, R6, 0xffff, RZ, 0xc0, !PT ;  /* 0x0000ffff060e7812 */ /* 0x000fe200078ec0ff */
[----:B------:R-:W-:Y:S01]  /*3de0*/  IMAD.IADD R13, R25, 0x1, -R12 ;  /* 0x00000001190d7824 */ /* 0x000fe200078e0a0c */
[----:B------:R-:W-:Y:S02]  /*3df0*/  LOP3.LUT R7, R7, 0xffff, RZ, 0xc0, !PT ;  /* 0x0000ffff07077812 */ /* 0x000fe400078ec0ff */
[----:B------:R-:W-:Y:S01]  /*3e00*/  LOP3.LUT R15, R8, 0xffff, RZ, 0xc0, !PT ;  /* 0x0000ffff080f7812 */ /* 0x000fe200078ec0ff */
[----:B------:R-:W-:Y:S01]  /*3e10*/  FADD R13, R13, -1 ;  /* 0xbf8000000d0d7421 */ /* 0x000fe20000000000 */
[--C-:B------:R-:W-:Y:S02]  /*3e20*/  PRMT R5, R5, 0x3340, R0.reuse ;  /* 0x0000334005057816 */ /* 0x100fe40000000000 */
[----:B------:R-:W-:Y:S01]  /*3e30*/  PRMT R7, R14, 0x3340, R7 ;  /* 0x000033400e077816 */ /* 0x000fe20000000007 */
[----:B------:R-:W-:Y:S01]  /*3e40*/  FFMA.FTZ R6, R13, R16, -0.16845393180847167969 ;  /* 0xbe2c7f300d067423 */ /* 0x000fe20000010010 */
[----:B------:R-:W-:-:S02]  /*3e50*/  PRMT R8, R15, 0x3340, R0 ;  /* 0x000033400f087816 */ /* 0x000fc40000000000 */
[----:B------:R-:W-:Y:S01]  /*3e60*/  LOP3.LUT R4, R4, 0xffff, RZ, 0xc0, !PT ;  /* 0x0000ffff04047812 */ /* 0x000fe200078ec0ff */
[C---:B------:R-:W-:Y:S01]  /*3e70*/  FFMA.FTZ R6, R13.reuse, R6, 0.1716887056827545166 ;  /* 0x3e2fcf2a0d067423 */ /* 0x040fe20000010006 */
[----:B------:R-:W-:Y:S02]  /*3e80*/  LOP3.LUT R18, R18, 0xffff, RZ, 0xc0, !PT ;  /* 0x0000ffff12127812 */ /* 0x000fe400078ec0ff */
[----:B------:R-:W-:Y:S01]  /*3e90*/  PRMT R5, R10, 0x5410, R5 ;  /* 0x000054100a057816 */ /* 0x000fe20000000005 */
[----:B------:R-:W-:Y:S01]  /*3ea0*/  FFMA.FTZ R6, R13, R6, -0.17900948226451873779 ;  /* 0xbe374e430d067423 */ /* 0x000fe20000010006 */
[----:B------:R-:W-:Y:S02]  /*3eb0*/  PRMT R7, R7, 0x5410, R8 ;  /* 0x0000541007077816 */ /* 0x000fe40000000008 */
[----:B------:R-:W-:Y:S01]  /*3ec0*/  PRMT R8, R9, 0x4210, R4 ;  /* 0x0000421009087816 */ /* 0x000fe20000000004 */
[----:B------:R-:W-:Y:S01]  /*3ed0*/  FFMA.FTZ R6, R13, R6, 0.20512372255325317383 ;  /* 0x3e520bf40d067423 */ /* 0x000fe20000010006 */
[----:B------:R-:W-:-:S02]  /*3ee0*/  PRMT R10, R11, 0x4210, R18 ;  /* 0x000042100b0a7816 */ /* 0x000fc40000000012 */
[----:B------:R-:W-:Y:S01]  /*3ef0*/  PRMT R9, R5, 0x5210, R4 ;  /* 0x0000521005097816 */ /* 0x000fe20000000004 */
[----:B------:R-:W-:Y:S01]  /*3f00*/  FFMA.FTZ R6, R13, R6, -0.24046532809734344482 ;  /* 0xbe763c8b0d067423 */ /* 0x000fe20000010006 */
[----:B------:R-:W-:Y:S02]  /*3f10*/  PRMT R11, R7, 0x5210, R18 ;  /* 0x00005210070b7816 */ /* 0x000fe40000000012 */
[----:B------:R-:W-:Y:S01]  /*3f20*/  LOP3.LUT R4, R0, 0xe0, RZ, 0xc0, !PT ;  /* 0x000000e000047812 */ /* 0x000fe200078ec0ff */
[C---:B------:R-:W-:Y:S01]  /*3f30*/  FFMA.FTZ R14, R13.reuse, R6, 0.28857114911079406738 ;  /* 0x3e93bf990d0e7423 */ /* 0x040fe20000010006 */
[----:B------:R-:W-:Y:S01]  /*3f40*/  SHF.R.U32.HI R15, RZ, 0x7, R0 ;  /* 0x00000007ff0f7819 */ /* 0x000fe20000011600 */
[----:B------:R0:W-:Y:S01]  /*3f50*/  STSM.16.M88.4 [R22], R8 ;  /* 0x0000000816007844 */ /* 0x0001e20000000200 */
[----:B------:R-:W-:Y:S01]  /*3f60*/  BAR.SYNC.DEFER_BLOCKING 0x0 ;  /* 0x0000000000007b1d */ /* 0x000fe20000010000 */
[----:B------:R-:W-:Y:S02]  /*3f70*/  IMAD R4, R4, 0x4, R21 ;  /* 0x0000000404047824 */ /* 0x000fe400078e0215 */
[----:B------:R-:W-:Y:S01]  /*3f80*/  FFMA.FTZ R14, R13, R14, -0.36067417263984680176 ;  /* 0xbeb8aa490d0e7423 */ /* 0x000fe2000001000e */
[----:B------:R-:W-:-:S02]  /*3f90*/  ISETP.GE.U32.AND P0, PT, R25, 0x7f800000, PT ;  /* 0x7f8000001900780c */ /* 0x000fc40003f06070 */
[----:B------:R-:W-:Y:S02]  /*3fa0*/  LOP3.LUT R0, R0, 0xff, RZ, 0xc0, !PT ;  /* 0x000000ff00007812 */ /* 0x000fe400078ec0ff */
[----:B------:R-:W1:Y:S01]  /*3fb0*/  LDC R21, c[0x0][0x3e8] ;  /* 0x0000fa00ff157b82 */ /* 0x000e620000000800 */
[----:B------:R-:W-:-:S04]  /*3fc0*/  FFMA.FTZ R14, R13, R14, 0.48089820146560668945 ;  /* 0x3ef6384a0d0e7423 */ /* 0x000fc8000001000e */
[----:B------:R-:W-:Y:S01]  /*3fd0*/  FFMA.FTZ R14, R13, R14, -0.72134751081466674805 ;  /* 0xbf38aa3b0d0e7423 */ /* 0x000fe2000001000e */
[----:B0-----:R-:W-:Y:S02]  /*3fe0*/  SGXT.U32 R10, R15, 0x1 ;  /* 0x000000010f0a781a */ /* 0x001fe40000000000 */
[----:B------:R-:W-:Y:S01]  /*3ff0*/  I2FP.F32.S32 R9, R12 ;  /* 0x0000000c00097245 */ /* 0x000fe20000201400 */
[----:B------:R-:W-:Y:S01]  /*4000*/  FMUL R14, R13, R14 ;  /* 0x0000000e0d0e7220 */ /* 0x000fe20000400000 */
[----:B------:R-:W-:Y:S02]  /*4010*/  FSEL R8, RZ, -23, P1 ;  /* 0xc1b80000ff087808 */ /* 0x000fe40000800000 */
[----:B------:R-:W-:Y:S01]  /*4020*/  FSETP.NEU.AND P1, PT, R25, RZ, PT ;  /* 0x000000ff1900720b */ /* 0x000fe20003f2d000 */
[----:B------:R-:W-:Y:S02]  /*4030*/  FMUL R14, R13, R14 ;  /* 0x0000000e0d0e7220 */ /* 0x000fe40000400000 */
[----:B------:R-:W-:Y:S01]  /*4040*/  FFMA.FTZ R8, R9, 1.1920928955078125e-07, R8 ;  /* 0x3400000009087823 */ /* 0x000fe20000010008 */
[----:B------:R-:W-:Y:S01]  /*4050*/  IMAD R9, R2, UR5, RZ ;  /* 0x0000000502097c24 */ /* 0x000fe2000f8e02ff */
[----:B------:R-:W-:Y:S01]  /*4060*/  USHF.R.S32.HI UR5, URZ, 0x1f, UR4 ;  /* 0x0000001fff057899 */ /* 0x000fe20008011404 */
[----:B------:R-:W0:Y:S01]  /*4070*/  LDSM.16.M88.4 R4, [R4] ;  /* 0x000000000404783b */ /* 0x000e220000000200 */
[----:B------:R-:W-:Y:S01]  /*4080*/  FFMA.FTZ R13, R13, 1.4426950216293334961, R14 ;  /* 0x3fb8aa3b0d0d7823 */ /* 0x000fe2000001000e */
[----:B------:R-:W-:Y:S01]  /*4090*/  @P0 IMAD.MOV.U32 R14, RZ, RZ, 0x7f800000 ;  /* 0x7f800000ff0e0424 */ /* 0x000fe200078e00ff */
[----:B--2---:R-:W-:Y:S01]  /*40a0*/  IADD3 R30, P2, P3, R9, UR4, R30 ;  /* 0x00000004091e7c10 */ /* 0x004fe2000fb5e01e */
[----:B------:R-:W2:Y:S01]  /*40b0*/  LDCU UR4, c[0x0][0x3ec] ;  /* 0x00007d80ff0477ac */ /* 0x000ea20008000800 */
[----:B------:R-:W-:Y:S01]  /*40c0*/  FADD R8, R8, R13 ;  /* 0x0000000d08087221 */ /* 0x000fe20000000000 */
[----:B-1----:R-:W-:Y:S01]  /*40d0*/  IMAD R12, R10, R21, RZ ;  /* 0x000000150a0c7224 */ /* 0x002fe200078e02ff */
[----:B------:R-:W-:Y:S01]  /*40e0*/  SHF.R.S32.HI R10, RZ, 0x1f, R9 ;  /* 0x0000001fff0a7819 */ /* 0x000fe20000011409 */
[----:B------:R-:W-:-:S02]  /*40f0*/  @P0 FFMA.FTZ R8, R25, R14, +INF ;  /* 0x7f80000019080423 */ /* 0x000fc4000001000e */
[C---:B------:R-:W-:Y:S01]  /*4100*/  IMAD R16, R21.reuse, 0x2, R12 ;  /* 0x0000000215107824 */ /* 0x040fe200078e020c */
[----:B------:R-:W-:Y:S02]  /*4110*/  IADD3.X R31, PT, PT, R10, UR5, R31, P2, P3 ;  /* 0x000000050a1f7c10 */ /* 0x000fe400097e641f */
[-C--:B------:R-:W-:Y:S01]  /*4120*/  IADD3 R10, P0, PT, R12, R30.reuse, RZ ;  /* 0x0000001e0c0a7210 */ /* 0x080fe20007f1e0ff */
[C---:B------:R-:W-:Y:S01]  /*4130*/  IMAD R18, R21.reuse, 0x2, R16 ;  /* 0x0000000215127824 */ /* 0x040fe200078e0210 */
[----:B------:R-:W-:Y:S02]  /*4140*/  FSEL R8, R8, -INF , P1 ;  /* 0xff80000008087808 */ /* 0x000fe40000800000 */
[-C--:B------:R-:W-:Y:S01]  /*4150*/  LEA.HI.X.SX32 R11, R12, R31.reuse, 0x1, P0 ;  /* 0x0000001f0c0b7211 */ /* 0x080fe200000f0eff */
[C---:B------:R-:W-:Y:S01]  /*4160*/  IMAD R22, R21.reuse, 0x2, R18 ;  /* 0x0000000215167824 */ /* 0x040fe200078e0212 */
[-C--:B------:R-:W-:Y:S01]  /*4170*/  IADD3 R12, P0, PT, R16, R30.reuse, RZ ;  /* 0x0000001e100c7210 */ /* 0x080fe20007f1e0ff */
[----:B------:R-:W-:Y:S01]  /*4180*/  FFMA R59, R8, 0.69314718246459960938, R29 ;  /* 0x3f317218083b7823 */ /* 0x000fe2000000001d */
[----:B------:R-:W-:Y:S01]  /*4190*/  IADD3 R14, P1, PT, R18, R30, RZ ;  /* 0x0000001e120e7210 */ /* 0x000fe20007f3e0ff */
[C---:B------:R-:W-:Y:S01]  /*41a0*/  IMAD R24, R21.reuse, 0x2, R22 ;  /* 0x0000000215187824 */ /* 0x040fe200078e0216 */
[-C--:B------:R-:W-:Y:S01]  /*41b0*/  LEA.HI.X.SX32 R13, R16, R31.reuse, 0x1, P0 ;  /* 0x0000001f100d7211 */ /* 0x080fe200000f0eff */
[----:B--2---:R-:W-:Y:S01]  /*41c0*/  UIMAD UR4, UR9, UR4, URZ ;  /* 0x00000004090472a4 */ /* 0x004fe2000f8e02ff */
[----:B------:R-:W-:Y:S01]  /*41d0*/  LEA.HI.X.SX32 R15, R18, R31, 0x1, P1 ;  /* 0x0000001f120f7211 */ /* 0x000fe200008f0eff */
[----:B------:R-:W-:-:S02]  /*41e0*/  IMAD R26, R21, 0x2, R24 ;  /* 0x00000002151a7824 */ /* 0x000fc400078e0218 */
[----:B------:R-:W-:Y:S02]  /*41f0*/  USHF.L.U32 UR6, UR4, 0x2, URZ ;  /* 0x0000000204067899 */ /* 0x000fe400080006ff */
[C---:B------:R-:W-:Y:S01]  /*4200*/  IMAD R28, R21.reuse, 0x2, R26 ;  /* 0x00000002151c7824 */ /* 0x040fe200078e021a */
[C---:B------:R-:W-:Y:S01]  /*4210*/  IADD3 R8, P2, PT, R26.reuse, R30, RZ ;  /* 0x0000001e1a087210 */ /* 0x040fe20007f5e0ff */
[----:B------:R-:W-:Y:S02]  /*4220*/  UIMAD.WIDE UR4, UR4, 0x4, URZ ;  /* 0x00000004040478a5 */ /* 0x000fe4000f8e02ff */
[----:B------:R-:W-:Y:S01]  /*4230*/  IMAD R16, R21, 0x2, R28 ;  /* 0x0000000215107824 */ /* 0x000fe200078e021c */
[----:B------:R-:W-:-:S03]  /*4240*/  LEA.HI.X.SX32 R9, R26, R31, 0x1, P2 ;  /* 0x0000001f1a097211 */ /* 0x000fc600010f0eff */
[----:B------:R-:W-:Y:S01]  /*4250*/  IMAD R18, R21, 0x2, R16 ;  /* 0x0000000215127824 */ /* 0x000fe200078e0210 */
[----:B0-----:R-:W-:-:S03]  /*4260*/  PRMT R43, R6, 0x7770, RZ ;  /* 0x00007770062b7816 */ /* 0x001fc600000000ff */
[C---:B------:R-:W-:Y:S01]  /*4270*/  IMAD R32, R21.reuse, 0x2, R18 ;  /* 0x0000000215207824 */ /* 0x040fe200078e0212 */
[C---:B------:R-:W-:Y:S02]  /*4280*/  PRMT R45, R6.reuse, 0x7771, RZ ;  /* 0x00007771062d7816 */ /* 0x040fe400000000ff */
[C---:B------:R-:W-:Y:S01]  /*4290*/  PRMT R47, R6.reuse, 0x7772, RZ ;  /* 0x00007772062f7816 */ /* 0x040fe200000000ff */
[----:B------:R-:W-:Y:S01]  /*42a0*/  IMAD R34, R21, 0x2, R32 ;  /* 0x0000000215227824 */ /* 0x000fe200078e0220 */
[----:B------:R-:W-:Y:S02]  /*42b0*/  PRMT R49, R6, 0x7773, RZ ;  /* 0x0000777306317816 */ /* 0x000fe400000000ff */
[----:B------:R-:W-:Y:S02]  /*42c0*/  IADD3 R6, P1, PT, R24, R30, RZ ;  /* 0x0000001e18067210 */ /* 0x000fe40007f3e0ff */
[C---:B------:R-:W-:Y:S02]  /*42d0*/  PRMT R51, R7.reuse, 0x7770, RZ ;  /* 0x0000777007337816 */ /* 0x040fe400000000ff */
[----:B------:R-:W-:-:S02]  /*42e0*/  PRMT R53, R7, 0x7771, RZ ;  /* 0x0000777107357816 */ /* 0x000fc400000000ff */
[C---:B------:R-:W-:Y:S02]  /*42f0*/  PRMT R55, R7.reuse, 0x7772, RZ ;  /* 0x0000777207377816 */ /* 0x040fe400000000ff */
[----:B------:R-:W-:Y:S02]  /*4300*/  PRMT R57, R7, 0x7773, RZ ;  /* 0x0000777307397816 */ /* 0x000fe400000000ff */
[----:B------:R-:W-:Y:S01]  /*4310*/  LEA.HI.X.SX32 R7, R24, R31, 0x1, P1 ;  /* 0x0000001f18077211 */ /* 0x000fe200008f0eff */
[C---:B------:R-:W-:Y:S01]  /*4320*/  IMAD R24, R21.reuse, 0x2, R34 ;  /* 0x0000000215187824 */ /* 0x040fe200078e0222 */
[C---:B------:R-:W-:Y:S02]  /*4330*/  PRMT R17, R4.reuse, 0x7770, RZ ;  /* 0x0000777004117816 */ /* 0x040fe400000000ff */
[C---:B------:R-:W-:Y:S01]  /*4340*/  PRMT R19, R4.reuse, 0x7771, RZ ;  /* 0x0000777104137816 */ /* 0x040fe200000000ff */
[C---:B------:R-:W-:Y:S01]  /*4350*/  IMAD R36, R21.reuse, 0x2, R24 ;  /* 0x0000000215247824 */ /* 0x040fe200078e0218 */
[C---:B------:R-:W-:Y:S01]  /*4360*/  PRMT R23, R4.reuse, 0x7772, RZ ;  /* 0x0000777204177816 */ /* 0x040fe200000000ff */
[----:B------:R0:W-:Y:S01]  /*4370*/  STG.E.U8 desc[UR20][R10.64], R17 ;  /* 0x000000110a007986 */ /* 0x0001e2000c101114 */
[----:B------:R-:W-:Y:S01]  /*4380*/  PRMT R33, R4, 0x7773, RZ ;  /* 0x0000777304217816 */ /* 0x000fe200000000ff */
[----:B------:R-:W-:Y:S01]  /*4390*/  IMAD R38, R21, 0x2, R36 ;  /* 0x0000000215267824 */ /* 0x000fe200078e0224 */
[----:B------:R-:W-:Y:S01]  /*43a0*/  IADD3 R4, P0, PT, R22, R30, RZ ;  /* 0x0000001e16047210 */ /* 0x000fe20007f1e0ff */
[----:B------:R1:W-:Y:S01]  /*43b0*/  STG.E.U8 desc[UR20][R12.64], R19 ;  /* 0x000000130c007986 */ /* 0x0003e2000c101114 */
[----:B------:R-:W-:Y:S01]  /*43c0*/  PRMT R35, R5, 0x7770, RZ ;  /* 0x0000777005237816 */ /* 0x000fe200000000ff */
[----:B------:R-:W-:Y:S01]  /*43d0*/  IMAD R40, R21, 0x2, R38 ;  /* 0x0000000215287824 */ /* 0x000fe200078e0226 */
[C---:B------:R-:W-:Y:S01]  /*43e0*/  PRMT R37, R5.reuse, 0x7771, RZ ;  /* 0x0000777105257816 */ /* 0x040fe200000000ff */
[----:B------:R2:W-:Y:S01]  /*43f0*/  STG.E.U8 desc[UR20][R14.64], R23 ;  /* 0x000000170e007986 */ /* 0x0005e2000c101114 */
[----:B------:R-:W-:Y:S01]  /*4400*/  PRMT R39, R5, 0x7772, RZ ;  /* 0x0000777205277816 */ /* 0x000fe200000000ff */
[----:B------:R-:W-:Y:S01]  /*4410*/  IMAD R21, R21, 0x2, R40 ;  /* 0x0000000215157824 */ /* 0x000fe200078e0228 */
[----:B------:R-:W-:-:S02]  /*4420*/  PRMT R41, R5, 0x7773, RZ ;  /* 0x0000777305297816 */ /* 0x000fc400000000ff */
[-C--:B------:R-:W-:Y:S02]  /*4430*/  LEA.HI.X.SX32 R5, R22, R31.reuse, 0x1, P0 ;  /* 0x0000001f16057211 */ /* 0x080fe400000f0eff */
[-C--:B0-----:R-:W-:Y:S02]  /*4440*/  IADD3 R10, P0, PT, R28, R30.reuse, RZ ;  /* 0x0000001e1c0a7210 */ /* 0x081fe40007f1e0ff */
[-C--:B-1----:R-:W-:Y:S01]  /*4450*/  IADD3 R12, P1, PT, R16, R30.reuse, RZ ;  /* 0x0000001e100c7210 */ /* 0x082fe20007f3e0ff */
[----:B------:R0:W-:Y:S01]  /*4460*/  STG.E.U8 desc[UR20][R4.64], R33 ;  /* 0x0000002104007986 */ /* 0x0001e2000c101114 */
[-C--:B------:R-:W-:Y:S02]  /*4470*/  LEA.HI.X.SX32 R11, R28, R31.reuse, 0x1, P0 ;  /* 0x0000001f1c0b7211 */ /* 0x080fe400000f0eff */
[----:B--2---:R-:W-:Y:S01]  /*4480*/  IADD3 R14, P2, PT, R18, R30, RZ ;  /* 0x0000001e120e7210 */ /* 0x004fe20007f5e0ff */
[----:B------:R1:W-:Y:S01]  /*4490*/  STG.E.U8 desc[UR20][R6.64], R35 ;  /* 0x0000002306007986 */ /* 0x0003e2000c101114 */
[----:B------:R-:W-:-:S02]  /*44a0*/  LEA.HI.X.SX32 R13, R16, R31, 0x1, P1 ;  /* 0x0000001f100d7211 */ /* 0x000fc400008f0eff */
[-C--:B------:R-:W-:Y:S01]  /*44b0*/  LEA.HI.X.SX32 R15, R18, R31.reuse, 0x1, P2 ;  /* 0x0000001f120f7211 */ /* 0x080fe200010f0eff */
[----:B------:R-:W-:Y:S01]  /*44c0*/  STG.E.U8 desc[UR20][R8.64], R37 ;  /* 0x0000002508007986 */ /* 0x000fe2000c101114 */
[-C--:B------:R-:W-:Y:S02]  /*44d0*/  IADD3 R16, P0, PT, R32, R30.reuse, RZ ;  /* 0x0000001e20107210 */ /* 0x080fe40007f1e0ff */
[-C--:B------:R-:W-:Y:S01]  /*44e0*/  IADD3 R22, P2, PT, R24, R30.reuse, RZ ;  /* 0x0000001e18167210 */ /* 0x080fe20007f5e0ff */
[----:B------:R-:W-:Y:S01]  /*44f0*/  STG.E.U8 desc[UR20][R10.64], R39 ;  /* 0x000000270a007986 */ /* 0x000fe2000c101114 */
[-C--:B------:R-:W-:Y:S01]  /*4500*/  IADD3 R18, P1, PT, R34, R30.reuse, RZ ;  /* 0x0000001e22127210 */ /* 0x080fe20007f3e0ff */
[----:B0-----:R-:W-:Y:S01]  /*4510*/  IMAD.SHL.U32 R5, R2, 0x4, RZ ;  /* 0x0000000402057824 */ /* 0x001fe200078e00ff */
[-C--:B------:R-:W-:Y:S01]  /*4520*/  LEA.HI.X.SX32 R17, R32, R31.reuse, 0x1, P0 ;  /* 0x0000001f20117211 */ /* 0x080fe200000f0eff */
[----:B------:R-:W-:Y:S01]  /*4530*/  STG.E.U8 desc[UR20][R12.64], R41 ;  /* 0x000000290c007986 */ /* 0x000fe2000c101114 */
[-C--:B------:R-:W-:Y:S01]  /*4540*/  LEA.HI.X.SX32 R23, R24, R31.reuse, 0x1, P2 ;  /* 0x0000001f18177211 */ /* 0x080fe200010f0eff */
[----:B-1----:R-:W0:Y:S01]  /*4550*/  LDC.64 R6, c[0x0][0x3a0] ;  /* 0x0000e800ff067b82 */ /* 0x002e220000000a00 */
[----:B------:R-:W-:Y:S01]  /*4560*/  LEA.HI.X.SX32 R19, R34, R31, 0x1, P1 ;  /* 0x0000001f22137211 */ /* 0x000fe200008f0eff */
[----:B------:R-:W-:Y:S01]  /*4570*/  STG.E.U8 desc[UR20][R14.64], R43 ;  /* 0x0000002b0e007986 */ /* 0x000fe2000c101114 */
[-C--:B------:R-:W-:Y:S01]  /*4580*/  IADD3 R24, P0, PT, R36, R30.reuse, RZ ;  /* 0x0000001e24187210 */ /* 0x080fe20007f1e0ff */
[----:B------:R-:W-:Y:S01]  /*4590*/  IMAD.HI R2, R2, 0x4, RZ ;  /* 0x0000000402027827 */ /* 0x000fe200078e02ff */
[-C--:B------:R-:W-:Y:S01]  /*45a0*/  IADD3 R26, P1, PT, R38, R30.reuse, RZ ;  /* 0x0000001e261a7210 */ /* 0x080fe20007f3e0ff */
[----:B------:R-:W-:Y:S01]  /*45b0*/  STG.E.U8 desc[UR20][R16.64], R45 ;  /* 0x0000002d10007986 */ /* 0x000fe2000c101114 */
[----:B------:R-:W-:-:S02]  /*45c0*/  IADD3 R28, P2, PT, R40, R30, RZ ;  /* 0x0000001e281c7210 */ /* 0x000fc40007f5e0ff */
[C---:B------:R-:W-:Y:S01]  /*45d0*/  IADD3 R30, P3, PT, R21.reuse, R30, RZ ;  /* 0x0000001e151e7210 */ /* 0x040fe20007f7e0ff */
[----:B------:R-:W-:Y:S01]  /*45e0*/  STG.E.U8 desc[UR20][R18.64], R47 ;  /* 0x0000002f12007986 */ /* 0x000fe2000c101114 */
[-C--:B------:R-:W-:Y:S02]  /*45f0*/  LEA.HI.X.SX32 R25, R36, R31.reuse, 0x1, P0 ;  /* 0x0000001f24197211 */ /* 0x080fe400000f0eff */
[-C--:B------:R-:W-:Y:S01]  /*4600*/  LEA.HI.X.SX32 R27, R38, R31.reuse, 0x1, P1 ;  /* 0x0000001f261b7211 */ /* 0x080fe200008f0eff */
[----:B------:R-:W-:Y:S01]  /*4610*/  STG.E.U8 desc[UR20][R22.64], R49 ;  /* 0x0000003116007986 */ /* 0x000fe2000c101114 */
[-C--:B------:R-:W-:Y:S02]  /*4620*/  LEA.HI.X.SX32 R29, R40, R31.reuse, 0x1, P2 ;  /* 0x0000001f281d7211 */ /* 0x080fe400010f0eff */
[----:B------:R-:W-:Y:S01]  /*4630*/  LEA.HI.X.SX32 R31, R21, R31, 0x1, P3 ;  /* 0x0000001f151f7211 */ /* 0x000fe200018f0eff */
[----:B------:R-:W-:Y:S01]  /*4640*/  STG.E.U8 desc[UR20][R24.64], R51 ;  /* 0x0000003318007986 */ /* 0x000fe2000c101114 */
[----:B------:R-:W-:-:S03]  /*4650*/  ISETP.GE.U32.AND P0, PT, R0, 0x80, PT ;  /* 0x000000800000780c */ /* 0x000fc60003f06070 */
[----:B------:R-:W-:Y:S01]  /*4660*/  STG.E.U8 desc[UR20][R26.64], R53 ;  /* 0x000000351a007986 */ /* 0x000fe2000c101114 */
[----:B0-----:R-:W-:-:S03]  /*4670*/  IADD3 R4, P1, P2, R5, UR6, R6 ;  /* 0x0000000605047c10 */ /* 0x001fc6000fa3e006 */
[----:B------:R-:W-:Y:S01]  /*4680*/  STG.E.U8 desc[UR20][R28.64], R55 ;  /* 0x000000371c007986 */ /* 0x000fe2000c101114 */
[----:B------:R-:W-:-:S03]  /*4690*/  IADD3.X R5, PT, PT, R2, UR5, R7, P1, P2 ;  /* 0x0000000502057c10 */ /* 0x000fc60008fe4407 */
[----:B------:R-:W-:Y:S01]  /*46a0*/  STG.E.U8 desc[UR20][R30.64], R57 ;  /* 0x000000391e007986 */ /* 0x000fe2000c101114 */
[----:B------:R-:W-:Y:S06]  /*46b0*/  BAR.SYNC.DEFER_BLOCKING 0x0 ;  /* 0x0000000000007b1d */ /* 0x000fec0000010000 */
[----:B------:R-:W-:Y:S02]  /*46c0*/  STSM.16.M88 [R20], R59 ;  /* 0x0000003b14007844 */ /* 0x000fe40000000000 */
[----:B------:R-:W-:Y:S06]  /*46d0*/  BAR.SYNC.DEFER_BLOCKING 0x0 ;  /* 0x0000000000007b1d */ /* 0x000fec0000010000 */
[----:B------:R-:W0:Y:S04]  /*46e0*/  LDSM.16.M88 R3, [R3+UR10] ;  /* 0x0000000a0303783b */ /* 0x000e280008000000 */
[----:B0-----:R0:W-:Y:S01]  /*46f0*/  @!P0 STG.E desc[UR20][R4.64], R3 ;  /* 0x0000000304008986 */ /* 0x0011e2000c101914 */
[----:B------:R-:W-:Y:S06]  /*4700*/  BAR.SYNC.DEFER_BLOCKING 0x0 ;  /* 0x0000000000007b1d */ /* 0x000fec0000010000 */
[----:B------:R-:W-:Y:S05]  /*4710*/  BRA.U UP1, `(.L_x_21) ;  /* 0x0000000101a07547 */ /* 0x000fea000b800000 */
[----:B------:R-:W1:Y:S01]  /*4720*/  S2UR UR5, SR_CgaCtaId ;  /* 0x00000000000579c3 */ /* 0x000e620000008800 */
[----:B------:R-:W-:Y:S01]  /*4730*/  NOP ;  /* 0x0000000000007918 */ /* 0x000fe20000000000 */
[----:B------:R-:W-:Y:S01]  /*4740*/  UMOV UR4, 0x50 ;  /* 0x0000005000047882 */ /* 0x000fe20000000000 */
[----:B------:R-:W-:Y:S02]  /*4750*/  IMAD.U32 R0, RZ, RZ, UR29 ;  /* 0x0000001dff007e24 */ /* 0x000fe4000f8e00ff */
[----:B0-----:R-:W-:Y:S02]  /*4760*/  IMAD.MOV.U32 R3, RZ, RZ, 0x3 ;  /* 0x00000003ff037424 */ /* 0x001fe400078e00ff */
[----:B------:R-:W-:Y:S01]  /*4770*/  IMAD.MOV.U32 R7, RZ, RZ, 0x1 ;  /* 0x00000001ff077424 */ /* 0x000fe200078e00ff */
[----:B------:R-:W-:-:S04]  /*4780*/  LOP3.LUT R0, R0, 0xffff, RZ, 0xc0, !PT ;  /* 0x0000ffff00007812 */ /* 0x000fc800078ec0ff */
[----:B------:R-:W-:-:S05]  /*4790*/  SHF.R.U32.HI R0, RZ, 0x5, R0 ;  /* 0x00000005ff007819 */ /* 0x000fca0000011600 */
[----:B------:R-:W-:Y:S01]  /*47a0*/  VIADD R2, R0, 0x10 ;  /* 0x0000001000027836 */ /* 0x000fe20000000000 */
[----:B------:R-:W-:Y:S01]  /*47b0*/  SHF.L.U32 R0, R3, R0, RZ ;  /* 0x0000000003007219 */ /* 0x000fe200000006ff */
[----:B-1----:R-:W-:-:S03]  /*47c0*/  ULEA UR6, UR5, UR4, 0x18 ;  /* 0x0000000405067291 */ /* 0x002fc6000f8ec0ff */
[----:B------:R-:W-:-:S04]  /*47d0*/  SHF.L.U32 R3, R7, R2, RZ ;  /* 0x0000000207037219 */ /* 0x000fc800000006ff */
[----:B------:R-:W-:Y:S02]  /*47e0*/  LOP3.LUT R0, R3, R0, RZ, 0xfc, !PT ;  /* 0x0000000003007212 */ /* 0x000fe400078efcff */
[----:B------:R-:W0:Y:S02]  /*47f0*/  LDS R5, [UR6] ;  /* 0x00000006ff057984 */ /* 0x000e240008000800 */
[C---:B------:R-:W-:Y:S02]  /*4800*/  LOP3.LUT R2, R0.reuse, 0xffff, RZ, 0xc0, !PT ;  /* 0x0000ffff00027812 */ /* 0x040fe400078ec0ff */
[----:B0-----:R-:W-:-:S04]  /*4810*/  LOP3.LUT R3, R0, 0xffff, R5, 0x80, !PT ;  /* 0x0000ffff00037812 */ /* 0x001fc800078e8005 */
[----:B------:R-:W-:-:S13]  /*4820*/  ISETP.NE.AND P0, PT, R3, R2, PT ;  /* 0x000000020300720c */ /* 0x000fda0003f05270 */
[----:B------:R-:W-:Y:S05]  /*4830*/  @P0 BRA `(.L_x_22) ;  /* 0x0000000000500947 */ /* 0x000fea0003800000 */
[----:B------:R-:W-:Y:S02]  /*4840*/  SHF.R.U32.HI R5, RZ, 0x10, R5 ;  /* 0x00000010ff057819 */ /* 0x000fe40000011605 */
[----:B------:R-:W-:-:S04]  /*4850*/  SHF.R.U32.HI R2, RZ, 0x10, R0 ;  /* 0x00000010ff027819 */ /* 0x000fc80000011600 */
[----:B------:R-:W-:-:S04]  /*4860*/  LOP3.LUT R5, R5, R2, RZ, 0xc0, !PT ;  /* 0x0000000205057212 */ /* 0x000fc800078ec0ff */
[----:B------:R-:W-:-:S13]  /*4870*/  ISETP.NE.AND P0, PT, R5, R2, PT ;  /* 0x000000020500720c */ /* 0x000fda0003f05270 */
[----:B------:R-:W-:Y:S05]  /*4880*/  @P0 BRA `(.L_x_23) ;  /* 0x0000000000300947 */ /* 0x000fea0003800000 */
[----:B------:R-:W-:Y:S01]  /*4890*/  R2UR UR4, R0 ;  /* 0x00000000000472ca */ /* 0x000fe200000e0000 */
[----:B------:R-:W-:Y:S01]  /*48a0*/  VOTEU.ANY UR5, UPT, PT ;  /* 0x0000000000057886 */ /* 0x000fe200038e0100 */
[----:B------:R-:W0:Y:S01]  /*48b0*/  S2R R0, SR_LANEID ;  /* 0x0000000000007919 */ /* 0x000e220000000000 */
[----:B------:R-:W-:-:S10]  /*48c0*/  UFLO.U32 UR5, UR5 ;  /* 0x00000005000572bd */ /* 0x000fd400080e0000 */
[----:B------:R-:W-:-:S06]  /*48d0*/  ULOP3.LUT UR4, URZ, UR4, URZ, 0x33, !UPT ;  /* 0x00000004ff047292 */ /* 0x000fcc000f8e33ff */
[----:B------:R-:W-:-:S04]  /*48e0*/  IMAD.U32 R2, RZ, RZ, UR4 ;  /* 0x00000004ff027e24 */ /* 0x000fc8000f8e00ff */
[----:B------:R-:W1:Y:S02]  /*48f0*/  REDUX UR7, R2 ;  /* 0x00000000020773c4 */ /* 0x000e640000000000 */
[----:B------:R2:W-:Y:S01]  /*4900*/  UTCATOMSWS.AND URZ, UR4 ;  /* 0x0000000400ff79e3 */ /* 0x0005e20008000000 */
[----:B0-----:R-:W-:Y:S01]  /*4910*/  ISETP.EQ.U32.AND P0, PT, R0, UR5, PT ;  /* 0x0000000500007c0c */ /* 0x001fe2000bf02070 */
[----:B-1----:R-:W-:-:S12]  /*4920*/  IMAD.U32 R0, RZ, RZ, UR7 ;  /* 0x00000007ff007e24 */ /* 0x002fd8000f8e00ff */
[----:B------:R2:W-:Y:S01]  /*4930*/  @P0 ATOMS.AND RZ, [UR6], R0 ;  /* 0x00000000ffff098c */ /* 0x0005e2000a800006 */
[----:B------:R-:W-:Y:S05]  /*4940*/  BRA `(.L_x_21) ;  /* 0x0000000000147947 */ /* 0x000fea0003800000 */
.L_x_23:
[----:B------:R-:W-:-:S07]  /*4950*/  MOV R2, 0x4970 ;  /* 0x0000497000027802 */ /* 0x000fce0000000f00 */
[----:B------:R-:W-:Y:S05]  /*4960*/  CALL.REL.NOINC `($__internal_0_$__cuda_sm10x_tcgen05_guardrail_trap_col_being_dealloced_not_returned_by_alloc) ;  /* 0x0000000000447944 */ /* 0x000fea0003c00000 */
[----:B------:R-:W-:Y:S05]  /*4970*/  BRA `(.L_x_21) ;  /* 0x0000000000087947 */ /* 0x000fea0003800000 */
.L_x_22:
[----:B------:R-:W-:-:S07]  /*4980*/  MOV R2, 0x49a0 ;  /* 0x000049a000027802 */ /* 0x000fce0000000f00 */
[----:B------:R-:W-:Y:S05]  /*4990*/  CALL.REL.NOINC `($__internal_2_$__cuda_sm10x_tcgen05_guardrail_trap_unallocated_columns_being_dealloced) ;  /* 0x0000000000507944 */ /* 0x000fea0003c00000 */
.L_x_21:
[----:B------:R-:W-:Y:S01]  /*49a0*/  NOP ;  /* 0x0000000000007918 */ /* 0x000fe20000000000 */
[----:B--2---:R-:W-:Y:S05]  /*49b0*/  EXIT ;  /* 0x000000000000794d */ /* 0x004fea0003800000 */
.L_x_8:
[----:B------:R-:W1:Y:S02]  /*49c0*/  SYNCS.PHASECHK.TRANS64.TRYWAIT P2, [UR10+0x2400], RZ ;  /* 0x002400ffff0075a7 */ /* 0x000e64000804110a */
[----:B-1----:R-:W-:Y:S05]  /*49d0*/  @!P2 BRA `(.L_x_8) ;  /* 0xfffffffc00f8a947 */ /* 0x002fea000383ffff */
[----:B------:R-:W-:Y:S05]  /*49e0*/  BRA `(.L_x_7) ;  /* 0xffffffc400b47947 */ /* 0x000fea000383ffff */
.L_x_16:
[----:B------:R-:W2:Y:S02]  /*49f0*/  SYNCS.PHASECHK.TRANS64.TRYWAIT P3, [UR10+0x2c10], RZ ;  /* 0x002c10ffff0075a7 */ /* 0x000ea4000806110a */
[----:B--2---:R-:W-:Y:S05]  /*4a00*/  @!P3 BRA `(.L_x_16) ;  /* 0xfffffffc00f8b947 */ /* 0x004fea000383ffff */
[----:B------:R-:W-:Y:S05]  /*4a10*/  BRA `(.L_x_24) ;  /* 0xffffffdc003c7947 */ /* 0x000fea000383ffff */
.L_x_17:
[----:B------:R-:W1:Y:S02]  /*4a20*/  SYNCS.PHASECHK.TRANS64.TRYWAIT P0, [UR28], R28 ;  /* 0x0000001cff0075a7 */ /* 0x000e64000800111c */
[----:B-1----:R-:W-:Y:S05]  /*4a30*/  @!P0 BRA `(.L_x_17) ;  /* 0xfffffffc00f88947 */ /* 0x002fea000383ffff */
[----:B------:R-:W-:Y:S05]  /*4a40*/  BRA `(.L_x_25) ;  /* 0xffffffe400d87947 */ /* 0x000fea000383ffff */
.L_x_20:
[----:B------:R-:W1:Y:S02]  /*4a50*/  SYNCS.PHASECHK.TRANS64.TRYWAIT P0, [UR28], R4 ;  /* 0x00000004ff0075a7 */ /* 0x000e64000800111c */
[----:B-1----:R-:W-:Y:S05]  /*4a60*/  @!P0 BRA `(.L_x_20) ;  /* 0xfffffffc00f88947 */ /* 0x002fea000383ffff */
[----:B------:R-:W-:Y:S05]  /*4a70*/  BRA `(.L_x_26) ;  /* 0xffffffec00107947 */ /* 0x000fea000383ffff */
        .weak           $__internal_0_$__cuda_sm10x_tcgen05_guardrail_trap_col_being_dealloced_not_returned_by_alloc
        .type           $__internal_0_$__cuda_sm10x_tcgen05_guardrail_trap_col_being_dealloced_not_returned_by_alloc,@function
        .size           $__internal_0_$__cuda_sm10x_tcgen05_guardrail_trap_col_being_dealloced_not_returned_by_alloc,($__internal_1_$__cuda_sm10x_tcgen05_guardrail_trap_phase_invalid_during_alloc - $__internal_0_$__cuda_sm10x_tcgen05_guardrail_trap_col_being_dealloced_not_returned_by_alloc)
$__internal_0_$__cuda_sm10x_tcgen05_guardrail_trap_col_being_dealloced_not_returned_by_alloc:
[----:B------:R-:W-:Y:S05]  /*4a80*/  BPT.TRAP 0x1 ;  /* 0x000000040000795c */ /* 0x000fea0000300000 */
[----:B------:R-:W-:-:S04]  /*4a90*/  IMAD.MOV.U32 R3, RZ, RZ, 0x0 ;  /* 0x00000000ff037424 */ /* 0x000fc800078e00ff */
[----:B------:R-:W-:Y:S05]  /*4aa0*/  RET.REL.NODEC R2 `(attn_fwd) ;  /* 0xffffffb402547950 */ /* 0x000fea0003c3ffff */
        .weak           $__internal_1_$__cuda_sm10x_tcgen05_guardrail_trap_phase_invalid_during_alloc
        .type           $__internal_1_$__cuda_sm10x_tcgen05_guardrail_trap_phase_invalid_during_alloc,@function
        .size           $__internal_1_$__cuda_sm10x_tcgen05_guardrail_trap_phase_invalid_during_alloc,($__internal_2_$__cuda_sm10x_tcgen05_guardrail_trap_unallocated_columns_being_dealloced - $__internal_1_$__cuda_sm10x_tcgen05_guardrail_trap_phase_invalid_during_alloc)
$__internal_1_$__cuda_sm10x_tcgen05_guardrail_trap_phase_invalid_during_alloc:
[----:B------:R-:W-:Y:S05]  /*4ab0*/  BPT.TRAP 0x1 ;  /* 0x000000040000795c */ /* 0x000fea0000300000 */
[----:B------:R-:W-:-:S04]  /*4ac0*/  IMAD.MOV.U32 R3, RZ, RZ, 0x0 ;  /* 0x00000000ff037424 */ /* 0x000fc800078e00ff */
[----:B------:R-:W-:Y:S05]  /*4ad0*/  RET.REL.NODEC R2 `(attn_fwd) ;  /* 0xffffffb402487950 */ /* 0x000fea0003c3ffff */
        .weak           $__internal_2_$__cuda_sm10x_tcgen05_guardrail_trap_unallocated_columns_being_dealloced
        .type           $__internal_2_$__cuda_sm10x_tcgen05_guardrail_trap_unallocated_columns_being_dealloced,@function
        .size           $__internal_2_$__cuda_sm10x_tcgen05_guardrail_trap_unallocated_columns_being_dealloced,(.L_x_30 - $__internal_2_$__cuda_sm10x_tcgen05_guardrail_trap_unallocated_columns_being_dealloced)
$__internal_2_$__cuda_sm10x_tcgen05_guardrail_trap_unallocated_columns_being_dealloced:
[----:B------:R-:W-:Y:S05]  /*4ae0*/  BPT.TRAP 0x1 ;  /* 0x000000040000795c */ /* 0x000fea0000300000 */
[----:B------:R-:W-:-:S04]  /*4af0*/  IMAD.MOV.U32 R3, RZ, RZ, 0x0 ;  /* 0x00000000ff037424 */ /* 0x000fc800078e00ff */
[----:B------:R-:W-:Y:S05]  /*4b00*/  RET.REL.NODEC R2 `(attn_fwd) ;  /* 0xffffffb4023c7950 */ /* 0x000fea0003c3ffff */
.L_x_27:
[----:B------:R-:W-:-:S00]  /*4b10*/  BRA `(.L_x_27) ;  /* 0xfffffffc00fc7947 */ /* 0x000fc0000383ffff */
[----:B------:R-:W-:-:S00]  /*4b20*/  NOP ;  /* 0x0000000000007918 */ /* 0x000fc00000000000 */
        /* <DEDUP_REMOVED lines=13> */
.L_x_30:


//--------------------- .nv.global.init           --------------------------
	.section	.nv.global.init,"aw",@progbits
.nv.global.init:
	.type		_$_str,@object
	.size		_$_str,(.L_3 - _$_str)
_$_str:
        /*0000*/ 	.byte	0x5f, 0x5f, 0x43, 0x55, 0x44, 0x41, 0x5f, 0x46, 0x54, 0x5a, 0x00
.L_3:


//--------------------- .nv.shared.attn_fwd       --------------------------
	.section	.nv.shared.attn_fwd,"aw",@nobits
	.sectionflags	@""
	.align	16
	.zero		1024


//--------------------- .nv.shared.reserved.0     --------------------------
	.section	.nv.shared.reserved.0,"aw",@nobits
	.align	8
	.weak		__nv_reservedSMEM_offset_0_alias
	.size		__nv_reservedSMEM_offset_0_alias, 0, 64
	.other		__nv_reservedSMEM_offset_0_alias,@"STO_CUDA_RESERVED_SHARED STV_DEFAULT"
__nv_reservedSMEM_offset_0_alias:
	.zero		0
.nv.shared.reserved.0:
	.zero		64
	.weak		__nv_reservedSMEM_allocation_phase
	.type		__nv_reservedSMEM_allocation_phase,@object
	.size		__nv_reservedSMEM_allocation_phase,(.L_0 - __nv_reservedSMEM_allocation_phase)
__nv_reservedSMEM_allocation_phase:
	.zero		1
.L_0:
	.zero		7
	.weak		__nv_reservedSMEM_devtool_atexit_pc
	.type		__nv_reservedSMEM_devtool_atexit_pc,@object
	.size		__nv_reservedSMEM_devtool_atexit_pc,(__nv_reservedSMEM_allocation_mask - __nv_reservedSMEM_devtool_atexit_pc)
__nv_reservedSMEM_devtool_atexit_pc:
	.zero		8
	.weak		__nv_reservedSMEM_allocation_mask
	.type		__nv_reservedSMEM_allocation_mask,@object
	.size		__nv_reservedSMEM_allocation_mask,(.L_2 - __nv_reservedSMEM_allocation_mask)
__nv_reservedSMEM_allocation_mask:
	.zero		4
.L_2:


//--------------------- .nv.constant0.attn_fwd    --------------------------
	.section	.nv.constant0.attn_fwd,"a",@progbits
	.sectionflags	@""
	.align	4
.nv.constant0.attn_fwd:
	.zero		1032


//--------------------- SYMBOLS --------------------------

	.type		.nv.reservedSmem.offset0,@object
	.size		.nv.reservedSmem.offset0,0x4
	.type		.nv.reservedSmem.cap,@object
	.size		.nv.reservedSmem.cap,0x4
